	.target	sm_100a

	.elftype	@"ET_EXEC"


//--------------------- .note.nv.tkinfo           --------------------------
	.section	.note.nv.tkinfo,"",@"SHT_NOTE"
	.sectionflags	@"SHF_NOTE_NV_TKINFO"
	.tkinfo
        /*0018*/ 	.word	0x00000002
        /*0030*/ 	.string	""
        /*0030*/ 	.string	"ptxas"
        /*0030*/ 	.string	"Cuda compilation tools, release 13.0, V13.0.88"
        /*0030*/ 	.string	"Build cuda_13.0.r13.0/compiler.36424714_0"
        /*0030*/ 	.string	"-arch sm_100a -m 64 "



//--------------------- .note.nv.cuinfo           --------------------------
	.section	.note.nv.cuinfo,"",@"SHT_NOTE"
	.sectionflags	@"SHF_NOTE_NV_CUINFO"
        /*0018*/ 	.short	0x0002
        /*001a*/ 	.short	0x0064
        /*001c*/ 	.short	0x0082
	.zero		2


//--------------------- .nv.info                  --------------------------
	.section	.nv.info,"",@"SHT_CUDA_INFO"
	.align	4


	//----- nvinfo : EIATTR_REGCOUNT
	.align		4
        /*0000*/ 	.byte	0x04, 0x2f
        /*0002*/ 	.short	(.L_19 - .L_18)
	.align		4
.L_18:
        /*0004*/ 	.word	index@(_ZN7cutlass13device_kernelINS_4gemm6kernel13GemmUniversalIN4cute5tupleIJiiiiEEENS1_10collective13CollectiveMmaINS1_35MainloopSm100TmaUmmaWarpSpecializedILi9ELi2ELi4ENS5_IJNS4_1CILi2EEENSA_ILi1EEESC_EEEEENS5_IJNSA_ILi64EEENSA_ILi256EEENSA_ILi32EEEEEENS_6half_tENS5_IJlSC_lEEESJ_SK_NS4_8TiledMMAINS4_8MMA_AtomIJNS4_20SM100_MMA_F16BF16_SSISJ_SJ_fLi64ELi256ELNS4_4UMMA5MajorE0ELSP_0ELNSO_7ScaleInE0ELSQ_0EEEEEENS4_6LayoutINS5_IJSC_SC_SC_EEENS5_IJNSA_ILi0EEESV_SV_EEEEENS5_IJNS4_10UnderscoreESY_SY_EEEEENS4_13SM90_TMA_LOADENS4_14ComposedLayoutINS4_7SwizzleILi2ELi4ELi3EEENS4_18smem_ptr_flag_bitsILi16EEENST_INS5_IJNSA_ILi8EEESH_EEENS5_IJSH_SC_EEEEEEEvNS4_8identityENS4_23SM90_TMA_LOAD_MULTICASTES1B_vS1C_EENS_8epilogue10collective18CollectiveEpilogueINS1F_23Sm100TmaWarpSpecializedILi4ELi2ELi32ELb1ELb0EEEJSI_NS5_IJNST_ISF_SC_EES1K_EEESJ_SK_SJ_SK_NS1F_6fusion15FusionCallbacksIS1J_NS1M_17LinearCombinationISJ_fSJ_fLNS_15FloatRoundStyleE2EEESI_S1L_JEEENS4_5SM1004TMEM4LOAD26SM100_TMEM_LOAD_16dp256b8xES11_NS12_INS13_ILi3ELi4ELi3EEES16_NST_INS5_IJS17_SF_EEENS5_IJSF_SC_EEEEEEENS4_17SM75_U32x4_LDSM_NENS4_14SM90_TMA_STOREES20_NS4_17SM90_U32x4_STSM_NENS4_39AutoVectorizingCopyWithAssumedAlignmentILi128EEEEEEvvEEEEvNT_6ParamsE)
        /*0008*/ 	.word	0x0000007a


	//----- nvinfo : EIATTR_FRAME_SIZE
	.align		4
.L_19:
        /*000c*/ 	.byte	0x04, 0x11
        /*000e*/ 	.short	(.L_21 - .L_20)
	.align		4
.L_20:
        /*0010*/ 	.word	index@($__internal_2_$__cuda_sm10x_tcgen05_guardrail_trap_unallocated_columns_being_dealloced)
        /*0014*/ 	.word	0x00000000


	//----- nvinfo : EIATTR_FRAME_SIZE
	.align		4
.L_21:
        /*0018*/ 	.byte	0x04, 0x11
        /*001a*/ 	.short	(.L_23 - .L_22)
	.align		4
.L_22:
        /*001c*/ 	.word	index@($__internal_1_$__cuda_sm10x_tcgen05_guardrail_trap_phase_invalid_during_alloc)
        /*0020*/ 	.word	0x00000000


	//----- nvinfo : EIATTR_FRAME_SIZE
	.align		4
.L_23:
        /*0024*/ 	.byte	0x04, 0x11
        /*0026*/ 	.short	(.L_25 - .L_24)
	.align		4
.L_24:
        /*0028*/ 	.word	index@($__internal_0_$__cuda_sm10x_tcgen05_guardrail_trap_col_being_dealloced_not_returned_by_alloc)
        /*002c*/ 	.word	0x00000000


	//----- nvinfo : EIATTR_FRAME_SIZE
	.align		4
.L_25:
        /*0030*/ 	.byte	0x04, 0x11
        /*0032*/ 	.short	(.L_27 - .L_26)
	.align		4
.L_26:
        /*0034*/ 	.word	index@(_ZN7cutlass13device_kernelINS_4gemm6kernel13GemmUniversalIN4cute5tupleIJiiiiEEENS1_10collective13CollectiveMmaINS1_35MainloopSm100TmaUmmaWarpSpecializedILi9ELi2ELi4ENS5_IJNS4_1CILi2EEENSA_ILi1EEESC_EEEEENS5_IJNSA_ILi64EEENSA_ILi256EEENSA_ILi32EEEEEENS_6half_tENS5_IJlSC_lEEESJ_SK_NS4_8TiledMMAINS4_8MMA_AtomIJNS4_20SM100_MMA_F16BF16_SSISJ_SJ_fLi64ELi256ELNS4_4UMMA5MajorE0ELSP_0ELNSO_7ScaleInE0ELSQ_0EEEEEENS4_6LayoutINS5_IJSC_SC_SC_EEENS5_IJNSA_ILi0EEESV_SV_EEEEENS5_IJNS4_10UnderscoreESY_SY_EEEEENS4_13SM90_TMA_LOADENS4_14ComposedLayoutINS4_7SwizzleILi2ELi4ELi3EEENS4_18smem_ptr_flag_bitsILi16EEENST_INS5_IJNSA_ILi8EEESH_EEENS5_IJSH_SC_EEEEEEEvNS4_8identityENS4_23SM90_TMA_LOAD_MULTICASTES1B_vS1C_EENS_8epilogue10collective18CollectiveEpilogueINS1F_23Sm100TmaWarpSpecializedILi4ELi2ELi32ELb1ELb0EEEJSI_NS5_IJNST_ISF_SC_EES1K_EEESJ_SK_SJ_SK_NS1F_6fusion15FusionCallbacksIS1J_NS1M_17LinearCombinationISJ_fSJ_fLNS_15FloatRoundStyleE2EEESI_S1L_JEEENS4_5SM1004TMEM4LOAD26SM100_TMEM_LOAD_16dp256b8xES11_NS12_INS13_ILi3ELi4ELi3EEES16_NST_INS5_IJS17_SF_EEENS5_IJSF_SC_EEEEEEENS4_17SM75_U32x4_LDSM_NENS4_14SM90_TMA_STOREES20_NS4_17SM90_U32x4_STSM_NENS4_39AutoVectorizingCopyWithAssumedAlignmentILi128EEEEEEvvEEEEvNT_6ParamsE)
        /*0038*/ 	.word	0x00000000


	//----- nvinfo : EIATTR_MIN_STACK_SIZE
	.align		4
.L_27:
        /*003c*/ 	.byte	0x04, 0x12
        /*003e*/ 	.short	(.L_29 - .L_28)
	.align		4
.L_28:
        /*0040*/ 	.word	index@(_ZN7cutlass13device_kernelINS_4gemm6kernel13GemmUniversalIN4cute5tupleIJiiiiEEENS1_10collective13CollectiveMmaINS1_35MainloopSm100TmaUmmaWarpSpecializedILi9ELi2ELi4ENS5_IJNS4_1CILi2EEENSA_ILi1EEESC_EEEEENS5_IJNSA_ILi64EEENSA_ILi256EEENSA_ILi32EEEEEENS_6half_tENS5_IJlSC_lEEESJ_SK_NS4_8TiledMMAINS4_8MMA_AtomIJNS4_20SM100_MMA_F16BF16_SSISJ_SJ_fLi64ELi256ELNS4_4UMMA5MajorE0ELSP_0ELNSO_7ScaleInE0ELSQ_0EEEEEENS4_6LayoutINS5_IJSC_SC_SC_EEENS5_IJNSA_ILi0EEESV_SV_EEEEENS5_IJNS4_10UnderscoreESY_SY_EEEEENS4_13SM90_TMA_LOADENS4_14ComposedLayoutINS4_7SwizzleILi2ELi4ELi3EEENS4_18smem_ptr_flag_bitsILi16EEENST_INS5_IJNSA_ILi8EEESH_EEENS5_IJSH_SC_EEEEEEEvNS4_8identityENS4_23SM90_TMA_LOAD_MULTICASTES1B_vS1C_EENS_8epilogue10collective18CollectiveEpilogueINS1F_23Sm100TmaWarpSpecializedILi4ELi2ELi32ELb1ELb0EEEJSI_NS5_IJNST_ISF_SC_EES1K_EEESJ_SK_SJ_SK_NS1F_6fusion15FusionCallbacksIS1J_NS1M_17LinearCombinationISJ_fSJ_fLNS_15FloatRoundStyleE2EEESI_S1L_JEEENS4_5SM1004TMEM4LOAD26SM100_TMEM_LOAD_16dp256b8xES11_NS12_INS13_ILi3ELi4ELi3EEES16_NST_INS5_IJS17_SF_EEENS5_IJSF_SC_EEEEEEENS4_17SM75_U32x4_LDSM_NENS4_14SM90_TMA_STOREES20_NS4_17SM90_U32x4_STSM_NENS4_39AutoVectorizingCopyWithAssumedAlignmentILi128EEEEEEvvEEEEvNT_6ParamsE)
        /*0044*/ 	.word	0x00000000
.L_29:


//--------------------- .nv.compat                --------------------------
	.section	.nv.compat,"",@"SHT_CUDA_COMPAT_INFO"
	.align	4
        /*0000*/ 	.byte	0x02, 0x09, 0x01, 0x00, 0x02, 0x02, 0x02, 0x00, 0x02, 0x05, 0x05, 0x00, 0x03, 0x07, 0x01, 0x01
        /*0010*/ 	.byte	0x02, 0x03, 0x01, 0x00, 0x02, 0x06, 0x01, 0x00, 0x04, 0x0b, 0x08, 0x00, 0x09, 0x00, 0x00, 0x00
        /*0020*/ 	.byte	0x00, 0x00, 0x00, 0x00


//--------------------- .nv.info._ZN7cutlass13device_kernelINS_4gemm6kernel13GemmUniversalIN4cute5tupleIJiiiiEEENS1_10collective13CollectiveMmaINS1_35MainloopSm100TmaUmmaWarpSpecializedILi9ELi2ELi4ENS5_IJNS4_1CILi2EEENSA_ILi1EEESC_EEEEENS5_IJNSA_ILi64EEENSA_ILi256EEENSA_ILi32EEEEEENS_6half_tENS5_IJlSC_lEEESJ_SK_NS4_8TiledMMAINS4_8MMA_AtomIJNS4_20SM100_MMA_F16BF16_SSISJ_SJ_fLi64ELi256ELNS4_4UMMA5MajorE0ELSP_0ELNSO_7ScaleInE0ELSQ_0EEEEEENS4_6LayoutINS5_IJSC_SC_SC_EEENS5_IJNSA_ILi0EEESV_SV_EEEEENS5_IJNS4_10UnderscoreESY_SY_EEEEENS4_13SM90_TMA_LOADENS4_14ComposedLayoutINS4_7SwizzleILi2ELi4ELi3EEENS4_18smem_ptr_flag_bitsILi16EEENST_INS5_IJNSA_ILi8EEESH_EEENS5_IJSH_SC_EEEEEEEvNS4_8identityENS4_23SM90_TMA_LOAD_MULTICASTES1B_vS1C_EENS_8epilogue10collective18CollectiveEpilogueINS1F_23Sm100TmaWarpSpecializedILi4ELi2ELi32ELb1ELb0EEEJSI_NS5_IJNST_ISF_SC_EES1K_EEESJ_SK_SJ_SK_NS1F_6fusion15FusionCallbacksIS1J_NS1M_17LinearCombinationISJ_fSJ_fLNS_15FloatRoundStyleE2EEESI_S1L_JEEENS4_5SM1004TMEM4LOAD26SM100_TMEM_LOAD_16dp256b8xES11_NS12_INS13_ILi3ELi4ELi3EEES16_NST_INS5_IJS17_SF_EEENS5_IJSF_SC_EEEEEEENS4_17SM75_U32x4_LDSM_NENS4_14SM90_TMA_STOREES20_NS4_17SM90_U32x4_STSM_NENS4_39AutoVectorizingCopyWithAssumedAlignmentILi128EEEEEEvvEEEEvNT_6ParamsE --------------------------
	.section	.nv.info._ZN7cutlass13device_kernelINS_4gemm6kernel13GemmUniversalIN4cute5tupleIJiiiiEEENS1_10collective13CollectiveMmaINS1_35MainloopSm100TmaUmmaWarpSpecializedILi9ELi2ELi4ENS5_IJNS4_1CILi2EEENSA_ILi1EEESC_EEEEENS5_IJNSA_ILi64EEENSA_ILi256EEENSA_ILi32EEEEEENS_6half_tENS5_IJlSC_lEEESJ_SK_NS4_8TiledMMAINS4_8MMA_AtomIJNS4_20SM100_MMA_F16BF16_SSISJ_SJ_fLi64ELi256ELNS4_4UMMA5MajorE0ELSP_0ELNSO_7ScaleInE0ELSQ_0EEEEEENS4_6LayoutINS5_IJSC_SC_SC_EEENS5_IJNSA_ILi0EEESV_SV_EEEEENS5_IJNS4_10UnderscoreESY_SY_EEEEENS4_13SM90_TMA_LOADENS4_14ComposedLayoutINS4_7SwizzleILi2ELi4ELi3EEENS4_18smem_ptr_flag_bitsILi16EEENST_INS5_IJNSA_ILi8EEESH_EEENS5_IJSH_SC_EEEEEEEvNS4_8identityENS4_23SM90_TMA_LOAD_MULTICASTES1B_vS1C_EENS_8epilogue10collective18CollectiveEpilogueINS1F_23Sm100TmaWarpSpecializedILi4ELi2ELi32ELb1ELb0EEEJSI_NS5_IJNST_ISF_SC_EES1K_EEESJ_SK_SJ_SK_NS1F_6fusion15FusionCallbacksIS1J_NS1M_17LinearCombinationISJ_fSJ_fLNS_15FloatRoundStyleE2EEESI_S1L_JEEENS4_5SM1004TMEM4LOAD26SM100_TMEM_LOAD_16dp256b8xES11_NS12_INS13_ILi3ELi4ELi3EEES16_NST_INS5_IJS17_SF_EEENS5_IJSF_SC_EEEEEEENS4_17SM75_U32x4_LDSM_NENS4_14SM90_TMA_STOREES20_NS4_17SM90_U32x4_STSM_NENS4_39AutoVectorizingCopyWithAssumedAlignmentILi128EEEEEEvvEEEEvNT_6ParamsE,"",@"SHT_CUDA_INFO"
	.sectionflags	@""
	.align	4


	//----- nvinfo : EIATTR_CUDA_API_VERSION
	.align		4
        /*0000*/ 	.byte	0x04, 0x37
        /*0002*/ 	.short	(.L_31 - .L_30)
.L_30:
        /*0004*/ 	.word	0x00000082


	//----- nvinfo : EIATTR_KPARAM_INFO
	.align		4
.L_31:
        /*0008*/ 	.byte	0x04, 0x17
        /*000a*/ 	.short	(.L_33 - .L_32)
.L_32:
        /*000c*/ 	.word	0x00000000
        /*0010*/ 	.short	0x0000
        /*0012*/ 	.short	0x0000
        /*0014*/ 	.byte	0x00, 0xf0, 0x01, 0x20


	//----- nvinfo : EIATTR_AT_ENTRY_FRAGMENTS
	.align		4
.L_33:
        /*0018*/ 	.byte	0x04, 0x4f
        /*001a*/ 	.short	(.L_35 - .L_34)


	//   ....[0]....
.L_34:
        /*001c*/ 	.word	0x00000006


	//----- nvinfo : EIATTR_RESERVED_SMEM_USED
	.align		4
.L_35:
        /*0020*/ 	.byte	0x01, 0x41
	.zero		2


	//----- nvinfo : EIATTR_SPARSE_MMA_MASK
	.align		4
        /*0024*/ 	.byte	0x03, 0x50
        /*0026*/ 	.short	0x0000


	//----- nvinfo : EIATTR_TCGEN05_1CTA_USED
	.align		4
        /*0028*/ 	.byte	0x01, 0x51
	.zero		2


	//----- nvinfo : EIATTR_MAXREG_COUNT
	.align		4
        /*002c*/ 	.byte	0x03, 0x1b
        /*002e*/ 	.short	0x00ff


	//----- nvinfo : EIATTR_NUM_BARRIERS
	.align		4
        /*0030*/ 	.byte	0x02, 0x4c
        /*0032*/ 	.byte	0x07
	.zero		1


	//----- nvinfo : EIATTR_EXTERNS
	.align		4
        /*0034*/ 	.byte	0x04, 0x0f
        /*0036*/ 	.short	(.L_37 - .L_36)


	//   ....[0]....
	.align		4
.L_36:
        /*0038*/ 	.word	index@(__assertfail)


	//----- nvinfo : EIATTR_MERCURY_ISA_VERSION
	.align		4
.L_37:
        /*003c*/ 	.byte	0x03, 0x5f
        /*003e*/ 	.short	0x0101


	//----- nvinfo : EIATTR_INT_WARP_WIDE_INSTR_OFFSETS
	.align		4
        /*0040*/ 	.byte	0x04, 0x31
        /*0042*/ 	.short	(.L_39 - .L_38)


	//   ....[0]....
.L_38:
        /*0044*/ 	.word	0x00003fd0


	//   ....[1]....
        /*0048*/ 	.word	0x00003ff0


	//   ....[2]....
        /*004c*/ 	.word	0x00004020


	//   ....[3]....
        /*0050*/ 	.word	0x00004c30


	//   ....[4]....
        /*0054*/ 	.word	0x00004c90


	//   ....[5]....
        /*0058*/ 	.word	0x00004d70


	//   ....[6]....
        /*005c*/ 	.word	0x00004df0


	//   ....[7]....
        /*0060*/ 	.word	0x00004ee0


	//   ....[8]....
        /*0064*/ 	.word	0x00004f70


	//   ....[9]....
        /*0068*/ 	.word	0x00005060


	//   ....[10]....
        /*006c*/ 	.word	0x00005110


	//----- nvinfo : EIATTR_COOP_GROUP_MASK_REGIDS
	.align		4
.L_39:
        /*0070*/ 	.byte	0x04, 0x29
        /*0072*/ 	.short	(.L_41 - .L_40)


	//   ....[0]....
.L_40:
        /*0074*/ 	.word	0xffffffff


	//   ....[1]....
        /*0078*/ 	.word	0xffffffff


	//   ....[2]....
        /*007c*/ 	.word	0xffffffff


	//   ....[3]....
        /*0080*/ 	.word	0xffffffff


	//   ....[4]....
        /*0084*/ 	.word	0xffffffff


	//   ....[5]....
        /*0088*/ 	.word	0xffffffff


	//   ....[6]....
        /*008c*/ 	.word	0xffffffff


	//   ....[7]....
        /*0090*/ 	.word	0xffffffff


	//   ....[8]....
        /*0094*/ 	.word	0xffffffff


	//   ....[9]....
        /*0098*/ 	.word	0xffffffff


	//   ....[10]....
        /*009c*/ 	.word	0xffffffff


	//   ....[11]....
        /*00a0*/ 	.word	0xffffffff


	//   ....[12]....
        /*00a4*/ 	.word	0xffffffff


	//   ....[13]....
        /*00a8*/ 	.word	0xffffffff


	//----- nvinfo : EIATTR_COOP_GROUP_INSTR_OFFSETS
	.align		4
.L_41:
        /*00ac*/ 	.byte	0x04, 0x28
        /*00ae*/ 	.short	(.L_43 - .L_42)


	//   ....[0]....
.L_42:
        /*00b0*/ 	.word	0x00000080


	//   ....[1]....
        /*00b4*/ 	.word	0x000004f0


	//   ....[2]....
        /*00b8*/ 	.word	0x00000750


	//   ....[3]....
        /*00bc*/ 	.word	0x000008f0


	//   ....[4]....
        /*00c0*/ 	.word	0x000009f0


	//   ....[5]....
        /*00c4*/ 	.word	0x00000b60


	//   ....[6]....
        /*00c8*/ 	.word	0x00000d00


	//   ....[7]....
        /*00cc*/ 	.word	0x00000ec0


	//   ....[8]....
        /*00d0*/ 	.word	0x000020e0


	//   ....[9]....
        /*00d4*/ 	.word	0x000032a0


	//   ....[10]....
        /*00d8*/ 	.word	0x000034b0


	//   ....[11]....
        /*00dc*/ 	.word	0x000034e0


	//   ....[12]....
        /*00e0*/ 	.word	0x00003eb0


	//   ....[13]....
        /*00e4*/ 	.word	0x000040e0


	//----- nvinfo : EIATTR_VRC_CTA_INIT_COUNT
	.align		4
.L_43:
        /*00e8*/ 	.byte	0x02, 0x4a
        /*00ea*/ 	.byte	0x80
	.zero		1


	//----- nvinfo : EIATTR_SYSCALL_OFFSETS
	.align		4
        /*00ec*/ 	.byte	0x04, 0x46
        /*00ee*/ 	.short	(.L_45 - .L_44)


	//   ....[0]....
.L_44:
        /*00f0*/ 	.word	0x00005da0


	//   ....[1]....
        /*00f4*/ 	.word	0x00005e90


	//   ....[2]....
        /*00f8*/ 	.word	0x00006700


	//   ....[3]....
        /*00fc*/ 	.word	0x000073c0


	//   ....[4]....
        /*0100*/ 	.word	0x00008030


	//   ....[5]....
        /*0104*/ 	.word	0x00008c90


	//----- nvinfo : EIATTR_MBARRIER_INSTR_OFFSETS
	.align		4
.L_45:
        /*0108*/ 	.byte	0x04, 0x39
        /*010a*/ 	.short	(.L_47 - .L_46)


	//   ....[0]....
.L_46:
        /*010c*/ 	.word	0x00000610
        /*0110*/ 	.word	0x000000ff
        /*0114*/ 	.word	0x00000000
        /*0118*/ 	.short	0x0100
        /*011a*/ 	.byte	0x04
	.zero		1


	//   ....[1]....
        /*011c*/ 	.word	0x00000620
        /*0120*/ 	.word	0x000000ff
        /*0124*/ 	.word	0x00000048
        /*0128*/ 	.short	0x0100
        /*012a*/ 	.byte	0x04
	.zero		1


	//   ....[2]....
        /*012c*/ 	.word	0x00000630
        /*0130*/ 	.word	0x000000ff
        /*0134*/ 	.word	0x00000008
        /*0138*/ 	.short	0x0100
        /*013a*/ 	.byte	0x04
	.zero		1


	//   ....[3]....
        /*013c*/ 	.word	0x00000640
        /*0140*/ 	.word	0x000000ff
        /*0144*/ 	.word	0x00000050
        /*0148*/ 	.short	0x0100
        /*014a*/ 	.byte	0x04
	.zero		1


	//   ....[4]....
        /*014c*/ 	.word	0x00000650
        /*0150*/ 	.word	0x000000ff
        /*0154*/ 	.word	0x00000010
        /*0158*/ 	.short	0x0100
        /*015a*/ 	.byte	0x04
	.zero		1


	//   ....[5]....
        /*015c*/ 	.word	0x00000660
        /*0160*/ 	.word	0x000000ff
        /*0164*/ 	.word	0x00000058
        /*0168*/ 	.short	0x0100
        /*016a*/ 	.byte	0x04
	.zero		1


	//   ....[6]....
        /*016c*/ 	.word	0x00000670
        /*0170*/ 	.word	0x000000ff
        /*0174*/ 	.word	0x00000018
        /*0178*/ 	.short	0x0100
        /*017a*/ 	.byte	0x04
	.zero		1


	//   ....[7]....
        /*017c*/ 	.word	0x00000680
        /*0180*/ 	.word	0x000000ff
        /*0184*/ 	.word	0x00000060
        /*0188*/ 	.short	0x0100
        /*018a*/ 	.byte	0x04
	.zero		1


	//   ....[8]....
        /*018c*/ 	.word	0x00000690
        /*0190*/ 	.word	0x000000ff
        /*0194*/ 	.word	0x00000020
        /*0198*/ 	.short	0x0100
        /*019a*/ 	.byte	0x04
	.zero		1


	//   ....[9]....
        /*019c*/ 	.word	0x000006a0
        /*01a0*/ 	.word	0x000000ff
        /*01a4*/ 	.word	0x00000068
        /*01a8*/ 	.short	0x0100
        /*01aa*/ 	.byte	0x04
	.zero		1


	//   ....[10]....
        /*01ac*/ 	.word	0x000006b0
        /*01b0*/ 	.word	0x000000ff
        /*01b4*/ 	.word	0x00000028
        /*01b8*/ 	.short	0x0100
        /*01ba*/ 	.byte	0x04
	.zero		1


	//   ....[11]....
        /*01bc*/ 	.word	0x000006c0
        /*01c0*/ 	.word	0x000000ff
        /*01c4*/ 	.word	0x00000070
        /*01c8*/ 	.short	0x0100
        /*01ca*/ 	.byte	0x04
	.zero		1


	//   ....[12]....
        /*01cc*/ 	.word	0x000006d0
        /*01d0*/ 	.word	0x000000ff
        /*01d4*/ 	.word	0x00000030
        /*01d8*/ 	.short	0x0100
        /*01da*/ 	.byte	0x04
	.zero		1


	//   ....[13]....
        /*01dc*/ 	.word	0x000006e0
        /*01e0*/ 	.word	0x000000ff
        /*01e4*/ 	.word	0x00000078
        /*01e8*/ 	.short	0x0100
        /*01ea*/ 	.byte	0x04
	.zero		1


	//   ....[14]....
        /*01ec*/ 	.word	0x000006f0
        /*01f0*/ 	.word	0x000000ff
        /*01f4*/ 	.word	0x00000038
        /*01f8*/ 	.short	0x0100
        /*01fa*/ 	.byte	0x04
	.zero		1


	//   ....[15]....
        /*01fc*/ 	.word	0x00000700
        /*0200*/ 	.word	0x000000ff
        /*0204*/ 	.word	0x00000080
        /*0208*/ 	.short	0x0100
        /*020a*/ 	.byte	0x04
	.zero		1


	//   ....[16]....
        /*020c*/ 	.word	0x00000710
        /*0210*/ 	.word	0x000000ff
        /*0214*/ 	.word	0x00000040
        /*0218*/ 	.short	0x0100
        /*021a*/ 	.byte	0x04
	.zero		1


	//   ....[17]....
        /*021c*/ 	.word	0x00000720
        /*0220*/ 	.word	0x000000ff
        /*0224*/ 	.word	0x00000088
        /*0228*/ 	.short	0x0100
        /*022a*/ 	.byte	0x04
	.zero		1


	//   ....[18]....
        /*022c*/ 	.word	0x00000860
        /*0230*/ 	.word	0x000000ff
        /*0234*/ 	.word	0x00000090
        /*0238*/ 	.short	0x0100
        /*023a*/ 	.byte	0x04
	.zero		1


	//   ....[19]....
        /*023c*/ 	.word	0x00000870
        /*0240*/ 	.word	0x000000ff
        /*0244*/ 	.word	0x000000b0
        /*0248*/ 	.short	0x0100
        /*024a*/ 	.byte	0x04
	.zero		1


	//   ....[20]....
        /*024c*/ 	.word	0x00000880
        /*0250*/ 	.word	0x000000ff
        /*0254*/ 	.word	0x00000098
        /*0258*/ 	.short	0x0100
        /*025a*/ 	.byte	0x04
	.zero		1


	//   ....[21]....
        /*025c*/ 	.word	0x00000890
        /*0260*/ 	.word	0x000000ff
        /*0264*/ 	.word	0x000000b8
        /*0268*/ 	.short	0x0100
        /*026a*/ 	.byte	0x04
	.zero		1


	//   ....[22]....
        /*026c*/ 	.word	0x000008a0
        /*0270*/ 	.word	0x000000ff
        /*0274*/ 	.word	0x000000a0
        /*0278*/ 	.short	0x0100
        /*027a*/ 	.byte	0x04
	.zero		1


	//   ....[23]....
        /*027c*/ 	.word	0x000008b0
        /*0280*/ 	.word	0x000000ff
        /*0284*/ 	.word	0x000000c0
        /*0288*/ 	.short	0x0100
        /*028a*/ 	.byte	0x04
	.zero		1


	//   ....[24]....
        /*028c*/ 	.word	0x000008c0
        /*0290*/ 	.word	0x000000ff
        /*0294*/ 	.word	0x000000a8
        /*0298*/ 	.short	0x0100
        /*029a*/ 	.byte	0x04
	.zero		1


	//   ....[25]....
        /*029c*/ 	.word	0x000008d0
        /*02a0*/ 	.word	0x000000ff
        /*02a4*/ 	.word	0x000000c8
        /*02a8*/ 	.short	0x0100
        /*02aa*/ 	.byte	0x04
	.zero		1


	//   ....[26]....
        /*02ac*/ 	.word	0x000009c0
        /*02b0*/ 	.word	0x000000ff
        /*02b4*/ 	.word	0x000000d0
        /*02b8*/ 	.short	0x0100
        /*02ba*/ 	.byte	0x06
	.zero		1


	//   ....[27]....
        /*02bc*/ 	.word	0x000009d0
        /*02c0*/ 	.word	0x000000ff
        /*02c4*/ 	.word	0x000000d8
        /*02c8*/ 	.short	0x0100
        /*02ca*/ 	.byte	0x06
	.zero		1


	//   ....[28]....
        /*02cc*/ 	.word	0x00000b10
        /*02d0*/ 	.word	0x000000ff
        /*02d4*/ 	.word	0x000000e0
        /*02d8*/ 	.short	0x0100
        /*02da*/ 	.byte	0x06
	.zero		1


	//   ....[29]....
        /*02dc*/ 	.word	0x00000b20
        /*02e0*/ 	.word	0x000000ff
        /*02e4*/ 	.word	0x000000f0
        /*02e8*/ 	.short	0x0100
        /*02ea*/ 	.byte	0x06
	.zero		1


	//   ....[30]....
        /*02ec*/ 	.word	0x00000b30
        /*02f0*/ 	.word	0x000000ff
        /*02f4*/ 	.word	0x000000e8
        /*02f8*/ 	.short	0x0100
        /*02fa*/ 	.byte	0x06
	.zero		1


	//   ....[31]....
        /*02fc*/ 	.word	0x00000b40
        /*0300*/ 	.word	0x000000ff
        /*0304*/ 	.word	0x000000f8
        /*0308*/ 	.short	0x0100
        /*030a*/ 	.byte	0x06
	.zero		1


	//   ....[32]....
        /*030c*/ 	.word	0x00000c70
        /*0310*/ 	.word	0x000000ff
        /*0314*/ 	.word	0x00000100
        /*0318*/ 	.short	0x0100
        /*031a*/ 	.byte	0x04
	.zero		1


	//   ....[33]....
        /*031c*/ 	.word	0x00000c80
        /*0320*/ 	.word	0x000000ff
        /*0324*/ 	.word	0x00000120
        /*0328*/ 	.short	0x0100
        /*032a*/ 	.byte	0x04
	.zero		1


	//   ....[34]....
        /*032c*/ 	.word	0x00000c90
        /*0330*/ 	.word	0x000000ff
        /*0334*/ 	.word	0x00000108
        /*0338*/ 	.short	0x0100
        /*033a*/ 	.byte	0x04
	.zero		1


	//   ....[35]....
        /*033c*/ 	.word	0x00000ca0
        /*0340*/ 	.word	0x000000ff
        /*0344*/ 	.word	0x00000128
        /*0348*/ 	.short	0x0100
        /*034a*/ 	.byte	0x04
	.zero		1


	//   ....[36]....
        /*034c*/ 	.word	0x00000cb0
        /*0350*/ 	.word	0x000000ff
        /*0354*/ 	.word	0x00000110
        /*0358*/ 	.short	0x0100
        /*035a*/ 	.byte	0x04
	.zero		1


	//   ....[37]....
        /*035c*/ 	.word	0x00000cc0
        /*0360*/ 	.word	0x000000ff
        /*0364*/ 	.word	0x00000130
        /*0368*/ 	.short	0x0100
        /*036a*/ 	.byte	0x04
	.zero		1


	//   ....[38]....
        /*036c*/ 	.word	0x00000cd0
        /*0370*/ 	.word	0x000000ff
        /*0374*/ 	.word	0x00000118
        /*0378*/ 	.short	0x0100
        /*037a*/ 	.byte	0x04
	.zero		1


	//   ....[39]....
        /*037c*/ 	.word	0x00000ce0
        /*0380*/ 	.word	0x000000ff
        /*0384*/ 	.word	0x00000138
        /*0388*/ 	.short	0x0100
        /*038a*/ 	.byte	0x04
	.zero		1


	//   ....[40]....
        /*038c*/ 	.word	0x00000dd0
        /*0390*/ 	.word	0x000000ff
        /*0394*/ 	.word	0x00000140
        /*0398*/ 	.short	0x0100
        /*039a*/ 	.byte	0x04
	.zero		1


	//   ....[41]....
        /*039c*/ 	.word	0x00000de0
        /*03a0*/ 	.word	0x000000ff
        /*03a4*/ 	.word	0x00000150
        /*03a8*/ 	.short	0x0100
        /*03aa*/ 	.byte	0x04
	.zero		1


	//   ....[42]....
        /*03ac*/ 	.word	0x00000df0
        /*03b0*/ 	.word	0x000000ff
        /*03b4*/ 	.word	0x00000148
        /*03b8*/ 	.short	0x0100
        /*03ba*/ 	.byte	0x04
	.zero		1


	//   ....[43]....
        /*03bc*/ 	.word	0x00000e00
        /*03c0*/ 	.word	0x000000ff
        /*03c4*/ 	.word	0x00000158
        /*03c8*/ 	.short	0x0100
        /*03ca*/ 	.byte	0x04
	.zero		1


	//   ....[44]....
        /*03cc*/ 	.word	0x00001980
        /*03d0*/ 	.word	0x00000000
        /*03d4*/ 	.word	0x00000150
        /*03d8*/ 	.short	0x010a
        /*03da*/ 	.byte	0xff
	.zero		1


	//   ....[45]....
        /*03dc*/ 	.word	0x000019a0
        /*03e0*/ 	.word	0x00000000
        /*03e4*/ 	.word	0x00000140
        /*03e8*/ 	.short	0x0101
        /*03ea*/ 	.byte	0xff
	.zero		1


	//   ....[46]....
        /*03ec*/ 	.word	0x00001a60
        /*03f0*/ 	.word	0x000000ff
        /*03f4*/ 	.word	0x00000048
        /*03f8*/ 	.short	0x010a
        /*03fa*/ 	.byte	0x04
	.zero		1


	//   ....[47]....
        /*03fc*/ 	.word	0x00001ae0
        /*0400*/ 	.word	0x000000ff
        /*0404*/ 	.word	0x00000048
        /*0408*/ 	.short	0x010a
        /*040a*/ 	.byte	0x21
	.zero		1


	//   ....[48]....
        /*040c*/ 	.word	0x00001c70
        /*0410*/ 	.word	0x000000ff
        /*0414*/ 	.word	0x00000048
        /*0418*/ 	.short	0x010a
        /*041a*/ 	.byte	0x08
	.zero		1


	//   ....[49]....
        /*041c*/ 	.word	0x00001da0
        /*0420*/ 	.word	0x000000ff
        /*0424*/ 	.word	0x000000d8
        /*0428*/ 	.short	0x0101
        /*042a*/ 	.byte	0x07
	.zero		1


	//   ....[50]....
        /*042c*/ 	.word	0x00001dc0
        /*0430*/ 	.word	0x000000ff
        /*0434*/ 	.word	0x00000048
        /*0438*/ 	.short	0x010a
        /*043a*/ 	.byte	0x04
	.zero		1


	//   ....[51]....
        /*043c*/ 	.word	0x00001e40
        /*0440*/ 	.word	0x000000ff
        /*0444*/ 	.word	0x00000048
        /*0448*/ 	.short	0x010a
        /*044a*/ 	.byte	0x09
	.zero		1


	//   ....[52]....
        /*044c*/ 	.word	0x00001fe0
        /*0450*/ 	.word	0x000000ff
        /*0454*/ 	.word	0x00000048
        /*0458*/ 	.short	0x010a
        /*045a*/ 	.byte	0x06
	.zero		1


	//   ....[53]....
        /*045c*/ 	.word	0x00002110
        /*0460*/ 	.word	0x00000003
        /*0464*/ 	.word	0x000000e0
        /*0468*/ 	.short	0x010a
        /*046a*/ 	.byte	0xff
	.zero		1


	//   ....[54]....
        /*046c*/ 	.word	0x00002260
        /*0470*/ 	.word	0x00000000
        /*0474*/ 	.word	0x00000000
        /*0478*/ 	.short	0x0101
        /*047a*/ 	.byte	0xff
	.zero		1


	//   ....[55]....
        /*047c*/ 	.word	0x00002820
        /*0480*/ 	.word	0x000000ff
        /*0484*/ 	.word	0x00000000
        /*0488*/ 	.short	0x010a
        /*048a*/ 	.byte	0x04
	.zero		1


	//   ....[56]....
        /*048c*/ 	.word	0x000028b0
        /*0490*/ 	.word	0x000000ff
        /*0494*/ 	.word	0x00000000
        /*0498*/ 	.short	0x010a
        /*049a*/ 	.byte	0x05
	.zero		1


	//   ....[57]....
        /*049c*/ 	.word	0x00002940
        /*04a0*/ 	.word	0x000000ff
        /*04a4*/ 	.word	0x00000000
        /*04a8*/ 	.short	0x010a
        /*04aa*/ 	.byte	0x05
	.zero		1


	//   ....[58]....
        /*04ac*/ 	.word	0x000029d0
        /*04b0*/ 	.word	0x000000ff
        /*04b4*/ 	.word	0x00000000
        /*04b8*/ 	.short	0x010a
        /*04ba*/ 	.byte	0x05
	.zero		1


	//   ....[59]....
        /*04bc*/ 	.word	0x00002a60
        /*04c0*/ 	.word	0x000000ff
        /*04c4*/ 	.word	0x00000000
        /*04c8*/ 	.short	0x010a
        /*04ca*/ 	.byte	0x05
	.zero		1


	//   ....[60]....
        /*04cc*/ 	.word	0x00002af0
        /*04d0*/ 	.word	0x000000ff
        /*04d4*/ 	.word	0x00000000
        /*04d8*/ 	.short	0x010a
        /*04da*/ 	.byte	0x05
	.zero		1


	//   ....[61]....
        /*04dc*/ 	.word	0x00002b80
        /*04e0*/ 	.word	0x000000ff
        /*04e4*/ 	.word	0x00000000
        /*04e8*/ 	.short	0x010a
        /*04ea*/ 	.byte	0x05
	.zero		1


	//   ....[62]....
        /*04ec*/ 	.word	0x00002c10
        /*04f0*/ 	.word	0x000000ff
        /*04f4*/ 	.word	0x00000000
        /*04f8*/ 	.short	0x010a
        /*04fa*/ 	.byte	0x05
	.zero		1


	//   ....[63]....
        /*04fc*/ 	.word	0x00002cb0
        /*0500*/ 	.word	0x00000000
        /*0504*/ 	.word	0x00000000
        /*0508*/ 	.short	0x010a
        /*050a*/ 	.byte	0xff
	.zero		1


	//   ....[64]....
        /*050c*/ 	.word	0x00002df0
        /*0510*/ 	.word	0x00000002
        /*0514*/ 	.word	0x00000140
        /*0518*/ 	.short	0x010a
        /*051a*/ 	.byte	0xff
	.zero		1


	//   ....[65]....
        /*051c*/ 	.word	0x00002e50
        /*0520*/ 	.word	0x00000004
        /*0524*/ 	.word	0x00000000
        /*0528*/ 	.short	0x0101
        /*052a*/ 	.byte	0xff
	.zero		1


	//   ....[66]....
        /*052c*/ 	.word	0x00002e70
        /*0530*/ 	.word	0x000000ff
        /*0534*/ 	.word	0x000000f0
        /*0538*/ 	.short	0x010a
        /*053a*/ 	.byte	0x04
	.zero		1


	//   ....[67]....
        /*053c*/ 	.word	0x00002f90
        /*0540*/ 	.word	0x00000002
        /*0544*/ 	.word	0x000000e0
        /*0548*/ 	.short	0x010a
        /*054a*/ 	.byte	0xff
	.zero		1


	//   ....[68]....
        /*054c*/ 	.word	0x000030a0
        /*0550*/ 	.word	0x00000002
        /*0554*/ 	.word	0x00000000
        /*0558*/ 	.short	0x0101
        /*055a*/ 	.byte	0xff
	.zero		1


	//   ....[69]....
        /*055c*/ 	.word	0x00003130
        /*0560*/ 	.word	0x000000ff
        /*0564*/ 	.word	0x000000f0
        /*0568*/ 	.short	0x0106
        /*056a*/ 	.byte	0x04
	.zero		1


	//   ....[70]....
        /*056c*/ 	.word	0x00003150
        /*0570*/ 	.word	0x000000ff
        /*0574*/ 	.word	0x000000f0
        /*0578*/ 	.short	0x010a
        /*057a*/ 	.byte	0x04
	.zero		1


	//   ....[71]....
        /*057c*/ 	.word	0x000031e0
        /*0580*/ 	.word	0x000000ff
        /*0584*/ 	.word	0x000000f0
        /*0588*/ 	.short	0x0106
        /*058a*/ 	.byte	0x07
	.zero		1


	//   ....[72]....
        /*058c*/ 	.word	0x00003220
        /*0590*/ 	.word	0x00000000
        /*0594*/ 	.word	0x000000f0
        /*0598*/ 	.short	0x010a
        /*059a*/ 	.byte	0xff
	.zero		1


	//   ....[73]....
        /*059c*/ 	.word	0x00003740
        /*05a0*/ 	.word	0x00000000
        /*05a4*/ 	.word	0x000000e0
        /*05a8*/ 	.short	0x010a
        /*05aa*/ 	.byte	0xff
	.zero		1


	//   ....[74]....
        /*05ac*/ 	.word	0x00003840
        /*05b0*/ 	.word	0x00000003
        /*05b4*/ 	.word	0x00000000
        /*05b8*/ 	.short	0x0101
        /*05ba*/ 	.byte	0xff
	.zero		1


	//   ....[75]....
        /*05bc*/ 	.word	0x00003850
        /*05c0*/ 	.word	0x000000ff
        /*05c4*/ 	.word	0x00000000
        /*05c8*/ 	.short	0x010a
        /*05ca*/ 	.byte	0x04
	.zero		1


	//   ....[76]....
        /*05cc*/ 	.word	0x000038d0
        /*05d0*/ 	.word	0x000000ff
        /*05d4*/ 	.word	0x00000120
        /*05d8*/ 	.short	0x010a
        /*05da*/ 	.byte	0x17
	.zero		1


	//   ....[77]....
        /*05dc*/ 	.word	0x000039b0
        /*05e0*/ 	.word	0x000000ff
        /*05e4*/ 	.word	0x00000000
        /*05e8*/ 	.short	0x010a
        /*05ea*/ 	.byte	0x05
	.zero		1


	//   ....[78]....
        /*05ec*/ 	.word	0x00003af0
        /*05f0*/ 	.word	0x000000ff
        /*05f4*/ 	.word	0x00000000
        /*05f8*/ 	.short	0x010a
        /*05fa*/ 	.byte	0x04
	.zero		1


	//   ....[79]....
        /*05fc*/ 	.word	0x00003ce0
        /*0600*/ 	.word	0x000000ff
        /*0604*/ 	.word	0x00000000
        /*0608*/ 	.short	0x010a
        /*060a*/ 	.byte	0x04
	.zero		1


	//   ....[80]....
        /*060c*/ 	.word	0x00003d70
        /*0610*/ 	.word	0x000000ff
        /*0614*/ 	.word	0x00000000
        /*0618*/ 	.short	0x010a
        /*061a*/ 	.byte	0x05
	.zero		1


	//   ....[81]....
        /*061c*/ 	.word	0x00003e00
        /*0620*/ 	.word	0x000000ff
        /*0624*/ 	.word	0x00000000
        /*0628*/ 	.short	0x010a
        /*062a*/ 	.byte	0x05
	.zero		1


	//   ....[82]....
        /*062c*/ 	.word	0x00003e90
        /*0630*/ 	.word	0x000000ff
        /*0634*/ 	.word	0x00000000
        /*0638*/ 	.short	0x010a
        /*063a*/ 	.byte	0x04
	.zero		1


	//   ....[83]....
        /*063c*/ 	.word	0x000043f0
        /*0640*/ 	.word	0x00000008
        /*0644*/ 	.word	0x000000e0
        /*0648*/ 	.short	0x010a
        /*064a*/ 	.byte	0xff
	.zero		1


	//   ....[84]....
        /*064c*/ 	.word	0x00004560
        /*0650*/ 	.word	0x00000000
        /*0654*/ 	.word	0x00000000
        /*0658*/ 	.short	0x0101
        /*065a*/ 	.byte	0xff
	.zero		1


	//   ....[85]....
        /*065c*/ 	.word	0x00004a40
        /*0660*/ 	.word	0x000000ff
        /*0664*/ 	.word	0x000000d8
        /*0668*/ 	.short	0x010a
        /*066a*/ 	.byte	0x15
	.zero		1


	//   ....[86]....
        /*066c*/ 	.word	0x00004bd0
        /*0670*/ 	.word	0x000000ff
        /*0674*/ 	.word	0x000000b0
        /*0678*/ 	.short	0x010a
        /*067a*/ 	.byte	0x15
	.zero		1


	//   ....[87]....
        /*067c*/ 	.word	0x00004d20
        /*0680*/ 	.word	0x000000ff
        /*0684*/ 	.word	0x00000090
        /*0688*/ 	.short	0x010b
        /*068a*/ 	.byte	0x15
	.zero		1


	//   ....[88]....
        /*068c*/ 	.word	0x00004d30
        /*0690*/ 	.word	0x000000ff
        /*0694*/ 	.word	0x00000000
        /*0698*/ 	.short	0x0101
        /*069a*/ 	.byte	0x32
	.zero		1


	//   ....[89]....
        /*069c*/ 	.word	0x00004d40
        /*06a0*/ 	.word	0x000000ff
        /*06a4*/ 	.word	0x000000b8
        /*06a8*/ 	.short	0x010a
        /*06aa*/ 	.byte	0x15
	.zero		1


	//   ....[90]....
        /*06ac*/ 	.word	0x00004e90
        /*06b0*/ 	.word	0x000000ff
        /*06b4*/ 	.word	0x00000098
        /*06b8*/ 	.short	0x010b
        /*06ba*/ 	.byte	0x15
	.zero		1


	//   ....[91]....
        /*06bc*/ 	.word	0x00004ea0
        /*06c0*/ 	.word	0x000000ff
        /*06c4*/ 	.word	0x00000000
        /*06c8*/ 	.short	0x0101
        /*06ca*/ 	.byte	0x31
	.zero		1


	//   ....[92]....
        /*06cc*/ 	.word	0x00004eb0
        /*06d0*/ 	.word	0x000000ff
        /*06d4*/ 	.word	0x000000c0
        /*06d8*/ 	.short	0x010a
        /*06da*/ 	.byte	0x15
	.zero		1


	//   ....[93]....
        /*06dc*/ 	.word	0x00005010
        /*06e0*/ 	.word	0x000000ff
        /*06e4*/ 	.word	0x000000a0
        /*06e8*/ 	.short	0x010b
        /*06ea*/ 	.byte	0x15
	.zero		1


	//   ....[94]....
        /*06ec*/ 	.word	0x00005020
        /*06f0*/ 	.word	0x000000ff
        /*06f4*/ 	.word	0x00000000
        /*06f8*/ 	.short	0x0101
        /*06fa*/ 	.byte	0x30
	.zero		1


	//   ....[95]....
        /*06fc*/ 	.word	0x00005030
        /*0700*/ 	.word	0x000000ff
        /*0704*/ 	.word	0x000000c8
        /*0708*/ 	.short	0x010a
        /*070a*/ 	.byte	0x15
	.zero		1


	//   ....[96]....
        /*070c*/ 	.word	0x00005230
        /*0710*/ 	.word	0x000000ff
        /*0714*/ 	.word	0x000000a8
        /*0718*/ 	.short	0x010b
        /*071a*/ 	.byte	0x15
	.zero		1


	//   ....[97]....
        /*071c*/ 	.word	0x00005240
        /*0720*/ 	.word	0x000000ff
        /*0724*/ 	.word	0x00000000
        /*0728*/ 	.short	0x0101
        /*072a*/ 	.byte	0x2b
	.zero		1


	//   ....[98]....
        /*072c*/ 	.word	0x00005270
        /*0730*/ 	.word	0x000000ff
        /*0734*/ 	.word	0x000000b0
        /*0738*/ 	.short	0x010a
        /*073a*/ 	.byte	0x15
	.zero		1


	//   ....[99]....
        /*073c*/ 	.word	0x00005290
        /*0740*/ 	.word	0x000000ff
        /*0744*/ 	.word	0x000000b8
        /*0748*/ 	.short	0x010a
        /*074a*/ 	.byte	0x15
	.zero		1


	//   ....[100]....
        /*074c*/ 	.word	0x000052b0
        /*0750*/ 	.word	0x000000ff
        /*0754*/ 	.word	0x000000c0
        /*0758*/ 	.short	0x010a
        /*075a*/ 	.byte	0x15
	.zero		1


	//   ....[101]....
        /*075c*/ 	.word	0x000052f0
        /*0760*/ 	.word	0x00000000
        /*0764*/ 	.word	0x000000c8
        /*0768*/ 	.short	0x010a
        /*076a*/ 	.byte	0xff
	.zero		1


	//   ....[102]....
        /*076c*/ 	.word	0x00005630
        /*0770*/ 	.word	0x00000003
        /*0774*/ 	.word	0x000000e0
        /*0778*/ 	.short	0x010a
        /*077a*/ 	.byte	0xff
	.zero		1


	//   ....[103]....
        /*077c*/ 	.word	0x000057b0
        /*0780*/ 	.word	0x00000000
        /*0784*/ 	.word	0x00000000
        /*0788*/ 	.short	0x0101
        /*078a*/ 	.byte	0xff
	.zero		1


	//   ....[104]....
        /*078c*/ 	.word	0x00006350
        /*0790*/ 	.word	0x000000ff
        /*0794*/ 	.word	0x00000090
        /*0798*/ 	.short	0x010a
        /*079a*/ 	.byte	0x2c
	.zero		1


	//   ....[105]....
        /*079c*/ 	.word	0x000063c0
        /*07a0*/ 	.word	0x00000062
        /*07a4*/ 	.word	0x00000100
        /*07a8*/ 	.short	0x010a
        /*07aa*/ 	.byte	0xff
	.zero		1


	//   ....[106]....
        /*07ac*/ 	.word	0x000064e0
        /*07b0*/ 	.word	0x000000ff
        /*07b4*/ 	.word	0x00000090
        /*07b8*/ 	.short	0x010a
        /*07ba*/ 	.byte	0x2c
	.zero		1


	//   ....[107]....
        /*07bc*/ 	.word	0x000065e0
        /*07c0*/ 	.word	0x00000062
        /*07c4*/ 	.word	0x00000100
        /*07c8*/ 	.short	0x010a
        /*07ca*/ 	.byte	0xff
	.zero		1


	//   ....[108]....
        /*07cc*/ 	.word	0x000070e0
        /*07d0*/ 	.word	0x00000000
        /*07d4*/ 	.word	0x00000000
        /*07d8*/ 	.short	0x0101
        /*07da*/ 	.byte	0xff
	.zero		1


	//   ....[109]....
        /*07dc*/ 	.word	0x000070f0
        /*07e0*/ 	.word	0x00000003
        /*07e4*/ 	.word	0x00000090
        /*07e8*/ 	.short	0x010a
        /*07ea*/ 	.byte	0xff
	.zero		1


	//   ....[110]....
        /*07ec*/ 	.word	0x000071c0
        /*07f0*/ 	.word	0x00000003
        /*07f4*/ 	.word	0x00000090
        /*07f8*/ 	.short	0x010a
        /*07fa*/ 	.byte	0xff
	.zero		1


	//   ....[111]....
        /*07fc*/ 	.word	0x00007d50
        /*0800*/ 	.word	0x00000066
        /*0804*/ 	.word	0x00000000
        /*0808*/ 	.short	0x0101
        /*080a*/ 	.byte	0xff
	.zero		1


	//   ....[112]....
        /*080c*/ 	.word	0x00007d70
        /*0810*/ 	.word	0x0000003f
        /*0814*/ 	.word	0x00000090
        /*0818*/ 	.short	0x010a
        /*081a*/ 	.byte	0xff
	.zero		1


	//   ....[113]....
        /*081c*/ 	.word	0x00007e30
        /*0820*/ 	.word	0x0000003f
        /*0824*/ 	.word	0x00000090
        /*0828*/ 	.short	0x010a
        /*082a*/ 	.byte	0xff
	.zero		1


	//   ....[114]....
        /*082c*/ 	.word	0x000089b0
        /*0830*/ 	.word	0x00000066
        /*0834*/ 	.word	0x00000000
        /*0838*/ 	.short	0x0101
        /*083a*/ 	.byte	0xff
	.zero		1


	//   ....[115]....
        /*083c*/ 	.word	0x000089d0
        /*0840*/ 	.word	0x0000006c
        /*0844*/ 	.word	0x00000090
        /*0848*/ 	.short	0x010a
        /*084a*/ 	.byte	0xff
	.zero		1


	//   ....[116]....
        /*084c*/ 	.word	0x00008a90
        /*0850*/ 	.word	0x0000006c
        /*0854*/ 	.word	0x00000090
        /*0858*/ 	.short	0x010a
        /*085a*/ 	.byte	0xff
	.zero		1


	//   ....[117]....
        /*085c*/ 	.word	0x00008ed0
        /*0860*/ 	.word	0x000000ff
        /*0864*/ 	.word	0x00000000
        /*0868*/ 	.short	0x0101
        /*086a*/ 	.byte	0x04
	.zero		1


	//   ....[118]....
        /*086c*/ 	.word	0x00009680
        /*0870*/ 	.word	0x00000002
        /*0874*/ 	.word	0x00000000
        /*0878*/ 	.short	0x0101
        /*087a*/ 	.byte	0xff
	.zero		1


	//   ....[119]....
        /*087c*/ 	.word	0x00009930
        /*0880*/ 	.word	0x000000ff
        /*0884*/ 	.word	0x00000000
        /*0888*/ 	.short	0x0101
        /*088a*/ 	.byte	0x04
	.zero		1


	//   ....[120]....
        /*088c*/ 	.word	0x00009950
        /*0890*/ 	.word	0x00000000
        /*0894*/ 	.word	0x00000150
        /*0898*/ 	.short	0x010a
        /*089a*/ 	.byte	0xff
	.zero		1


	//   ....[121]....
        /*089c*/ 	.word	0x000099b0
        /*08a0*/ 	.word	0x00000000
        /*08a4*/ 	.word	0x00000048
        /*08a8*/ 	.short	0x010a
        /*08aa*/ 	.byte	0xff
	.zero		1


	//   ....[122]....
        /*08ac*/ 	.word	0x00009a10
        /*08b0*/ 	.word	0x00000000
        /*08b4*/ 	.word	0x00000048
        /*08b8*/ 	.short	0x010a
        /*08ba*/ 	.byte	0xff
	.zero		1


	//   ....[123]....
        /*08bc*/ 	.word	0x00009a60
        /*08c0*/ 	.word	0x00000003
        /*08c4*/ 	.word	0x000000e0
        /*08c8*/ 	.short	0x010a
        /*08ca*/ 	.byte	0xff
	.zero		1


	//   ....[124]....
        /*08cc*/ 	.word	0x00009ac0
        /*08d0*/ 	.word	0x00000000
        /*08d4*/ 	.word	0x00000000
        /*08d8*/ 	.short	0x010a
        /*08da*/ 	.byte	0xff
	.zero		1


	//   ....[125]....
        /*08dc*/ 	.word	0x00009b20
        /*08e0*/ 	.word	0x00000000
        /*08e4*/ 	.word	0x00000000
        /*08e8*/ 	.short	0x010a
        /*08ea*/ 	.byte	0xff
	.zero		1


	//   ....[126]....
        /*08ec*/ 	.word	0x00009b80
        /*08f0*/ 	.word	0x00000000
        /*08f4*/ 	.word	0x00000000
        /*08f8*/ 	.short	0x010a
        /*08fa*/ 	.byte	0xff
	.zero		1


	//   ....[127]....
        /*08fc*/ 	.word	0x00009be0
        /*0900*/ 	.word	0x00000000
        /*0904*/ 	.word	0x00000000
        /*0908*/ 	.short	0x010a
        /*090a*/ 	.byte	0xff
	.zero		1


	//   ....[128]....
        /*090c*/ 	.word	0x00009c40
        /*0910*/ 	.word	0x00000000
        /*0914*/ 	.word	0x00000000
        /*0918*/ 	.short	0x010a
        /*091a*/ 	.byte	0xff
	.zero		1


	//   ....[129]....
        /*091c*/ 	.word	0x00009ca0
        /*0920*/ 	.word	0x00000000
        /*0924*/ 	.word	0x00000000
        /*0928*/ 	.short	0x010a
        /*092a*/ 	.byte	0xff
	.zero		1


	//   ....[130]....
        /*092c*/ 	.word	0x00009d00
        /*0930*/ 	.word	0x00000000
        /*0934*/ 	.word	0x00000000
        /*0938*/ 	.short	0x010a
        /*093a*/ 	.byte	0xff
	.zero		1


	//   ....[131]....
        /*093c*/ 	.word	0x00009d60
        /*0940*/ 	.word	0x00000000
        /*0944*/ 	.word	0x00000000
        /*0948*/ 	.short	0x010a
        /*094a*/ 	.byte	0xff
	.zero		1


	//   ....[132]....
        /*094c*/ 	.word	0x00009db0
        /*0950*/ 	.word	0x00000002
        /*0954*/ 	.word	0x00000140
        /*0958*/ 	.short	0x010a
        /*095a*/ 	.byte	0xff
	.zero		1


	//   ....[133]....
        /*095c*/ 	.word	0x00009e10
        /*0960*/ 	.word	0x00000002
        /*0964*/ 	.word	0x000000f0
        /*0968*/ 	.short	0x010a
        /*096a*/ 	.byte	0xff
	.zero		1


	//   ....[134]....
        /*096c*/ 	.word	0x00009e60
        /*0970*/ 	.word	0x00000002
        /*0974*/ 	.word	0x000000e0
        /*0978*/ 	.short	0x010a
        /*097a*/ 	.byte	0xff
	.zero		1


	//   ....[135]....
        /*097c*/ 	.word	0x00009ec0
        /*0980*/ 	.word	0x00000000
        /*0984*/ 	.word	0x000000f0
        /*0988*/ 	.short	0x010a
        /*098a*/ 	.byte	0xff
	.zero		1


	//   ....[136]....
        /*098c*/ 	.word	0x00009f10
        /*0990*/ 	.word	0x00000000
        /*0994*/ 	.word	0x000000e0
        /*0998*/ 	.short	0x010a
        /*099a*/ 	.byte	0xff
	.zero		1


	//   ....[137]....
        /*099c*/ 	.word	0x00009f70
        /*09a0*/ 	.word	0x00000003
        /*09a4*/ 	.word	0x00000120
        /*09a8*/ 	.short	0x010a
        /*09aa*/ 	.byte	0xff
	.zero		1


	//   ....[138]....
        /*09ac*/ 	.word	0x00009fd0
        /*09b0*/ 	.word	0x00000000
        /*09b4*/ 	.word	0x00000000
        /*09b8*/ 	.short	0x010a
        /*09ba*/ 	.byte	0xff
	.zero		1


	//   ....[139]....
        /*09bc*/ 	.word	0x0000a030
        /*09c0*/ 	.word	0x00000000
        /*09c4*/ 	.word	0x00000000
        /*09c8*/ 	.short	0x010a
        /*09ca*/ 	.byte	0xff
	.zero		1


	//   ....[140]....
        /*09cc*/ 	.word	0x0000a090
        /*09d0*/ 	.word	0x00000000
        /*09d4*/ 	.word	0x00000000
        /*09d8*/ 	.short	0x010a
        /*09da*/ 	.byte	0xff
	.zero		1


	//   ....[141]....
        /*09dc*/ 	.word	0x0000a0f0
        /*09e0*/ 	.word	0x00000000
        /*09e4*/ 	.word	0x00000000
        /*09e8*/ 	.short	0x010a
        /*09ea*/ 	.byte	0xff
	.zero		1


	//   ....[142]....
        /*09ec*/ 	.word	0x0000a150
        /*09f0*/ 	.word	0x00000000
        /*09f4*/ 	.word	0x00000000
        /*09f8*/ 	.short	0x010a
        /*09fa*/ 	.byte	0xff
	.zero		1


	//   ....[143]....
        /*09fc*/ 	.word	0x0000a1a0
        /*0a00*/ 	.word	0x00000008
        /*0a04*/ 	.word	0x000000e0
        /*0a08*/ 	.short	0x010a
        /*0a0a*/ 	.byte	0xff
	.zero		1


	//   ....[144]....
        /*0a0c*/ 	.word	0x0000a200
        /*0a10*/ 	.word	0x00000000
        /*0a14*/ 	.word	0x000000d8
        /*0a18*/ 	.short	0x010a
        /*0a1a*/ 	.byte	0xff
	.zero		1


	//   ....[145]....
        /*0a1c*/ 	.word	0x0000a260
        /*0a20*/ 	.word	0x00000005
        /*0a24*/ 	.word	0x000000b0
        /*0a28*/ 	.short	0x010a
        /*0a2a*/ 	.byte	0xff
	.zero		1


	//   ....[146]....
        /*0a2c*/ 	.word	0x0000a2c0
        /*0a30*/ 	.word	0x00000005
        /*0a34*/ 	.word	0x000000b8
        /*0a38*/ 	.short	0x010a
        /*0a3a*/ 	.byte	0xff
	.zero		1


	//   ....[147]....
        /*0a3c*/ 	.word	0x0000a320
        /*0a40*/ 	.word	0x00000005
        /*0a44*/ 	.word	0x000000c0
        /*0a48*/ 	.short	0x010a
        /*0a4a*/ 	.byte	0xff
	.zero		1


	//   ....[148]....
        /*0a4c*/ 	.word	0x0000a380
        /*0a50*/ 	.word	0x00000005
        /*0a54*/ 	.word	0x000000c8
        /*0a58*/ 	.short	0x010a
        /*0a5a*/ 	.byte	0xff
	.zero		1


	//   ....[149]....
        /*0a5c*/ 	.word	0x0000a3e0
        /*0a60*/ 	.word	0x00000000
        /*0a64*/ 	.word	0x000000b0
        /*0a68*/ 	.short	0x010a
        /*0a6a*/ 	.byte	0xff
	.zero		1


	//   ....[150]....
        /*0a6c*/ 	.word	0x0000a440
        /*0a70*/ 	.word	0x00000000
        /*0a74*/ 	.word	0x000000b8
        /*0a78*/ 	.short	0x010a
        /*0a7a*/ 	.byte	0xff
	.zero		1


	//   ....[151]....
        /*0a7c*/ 	.word	0x0000a4a0
        /*0a80*/ 	.word	0x00000000
        /*0a84*/ 	.word	0x000000c0
        /*0a88*/ 	.short	0x010a
        /*0a8a*/ 	.byte	0xff
	.zero		1


	//   ....[152]....
        /*0a8c*/ 	.word	0x0000a4f0
        /*0a90*/ 	.word	0x00000003
        /*0a94*/ 	.word	0x000000e0
        /*0a98*/ 	.short	0x010a
        /*0a9a*/ 	.byte	0xff
	.zero		1


	//   ....[153]....
        /*0a9c*/ 	.word	0x0000a550
        /*0aa0*/ 	.word	0x00000000
        /*0aa4*/ 	.word	0x00000090
        /*0aa8*/ 	.short	0x010a
        /*0aaa*/ 	.byte	0xff
	.zero		1


	//   ....[154]....
        /*0aac*/ 	.word	0x0000a5a0
        /*0ab0*/ 	.word	0x00000062
        /*0ab4*/ 	.word	0x00000100
        /*0ab8*/ 	.short	0x010a
        /*0aba*/ 	.byte	0xff
	.zero		1


	//   ....[155]....
        /*0abc*/ 	.word	0x0000a5f0
        /*0ac0*/ 	.word	0x00000003
        /*0ac4*/ 	.word	0x00000090
        /*0ac8*/ 	.short	0x010a
        /*0aca*/ 	.byte	0xff
	.zero		1


	//   ....[156]....
        /*0acc*/ 	.word	0x0000a640
        /*0ad0*/ 	.word	0x0000003f
        /*0ad4*/ 	.word	0x00000090
        /*0ad8*/ 	.short	0x010a
        /*0ada*/ 	.byte	0xff
	.zero		1


	//   ....[157]....
        /*0adc*/ 	.word	0x0000a690
        /*0ae0*/ 	.word	0x0000006c
        /*0ae4*/ 	.word	0x00000090
        /*0ae8*/ 	.short	0x010a
        /*0aea*/ 	.byte	0xff
	.zero		1


	//----- nvinfo : EIATTR_NUM_MBARRIERS
	.align		4
.L_47:
        /*0aec*/ 	.byte	0x03, 0x38
        /*0aee*/ 	.short	0x002c


	//----- nvinfo : EIATTR_EXIT_INSTR_OFFSETS
	.align		4
        /*0af0*/ 	.byte	0x04, 0x1c
        /*0af2*/ 	.short	(.L_49 - .L_48)


	//   ....[0]....
.L_48:
        /*0af4*/ 	.word	0x00002ce0


	//   ....[1]....
        /*0af8*/ 	.word	0x000031f0


	//   ....[2]....
        /*0afc*/ 	.word	0x00003250


	//   ....[3]....
        /*0b00*/ 	.word	0x000040f0


	//   ....[4]....
        /*0b04*/ 	.word	0x00005320


	//   ....[5]....
        /*0b08*/ 	.word	0x00005360


	//   ....[6]....
        /*0b0c*/ 	.word	0x00009810


	//   ....[7]....
        /*0b10*/ 	.word	0x00009890


	//   ....[8]....
        /*0b14*/ 	.word	0x000098c0


	//   ....[9]....
        /*0b18*/ 	.word	0x00009940


	//----- nvinfo : EIATTR_MAX_THREADS
	.align		4
.L_49:
        /*0b1c*/ 	.byte	0x04, 0x05
        /*0b1e*/ 	.short	(.L_51 - .L_50)
.L_50:
        /*0b20*/ 	.word	0x00000100
        /*0b24*/ 	.word	0x00000001
        /*0b28*/ 	.word	0x00000001


	//----- nvinfo : EIATTR_CRS_STACK_SIZE
	.align		4
.L_51:
        /*0b2c*/ 	.byte	0x04, 0x1e
        /*0b2e*/ 	.short	(.L_53 - .L_52)
.L_52:
        /*0b30*/ 	.word	0x00000000


	//----- nvinfo : EIATTR_CBANK_PARAM_SIZE
	.align		4
.L_53:
        /*0b34*/ 	.byte	0x03, 0x19
        /*0b36*/ 	.short	0x0800


	//----- nvinfo : EIATTR_PARAM_CBANK
	.align		4
        /*0b38*/ 	.byte	0x04, 0x0a
        /*0b3a*/ 	.short	(.L_55 - .L_54)
	.align		4
.L_54:
        /*0b3c*/ 	.word	index@(.nv.constant0._ZN7cutlass13device_kernelINS_4gemm6kernel13GemmUniversalIN4cute5tupleIJiiiiEEENS1_10collective13CollectiveMmaINS1_35MainloopSm100TmaUmmaWarpSpecializedILi9ELi2ELi4ENS5_IJNS4_1CILi2EEENSA_ILi1EEESC_EEEEENS5_IJNSA_ILi64EEENSA_ILi256EEENSA_ILi32EEEEEENS_6half_tENS5_IJlSC_lEEESJ_SK_NS4_8TiledMMAINS4_8MMA_AtomIJNS4_20SM100_MMA_F16BF16_SSISJ_SJ_fLi64ELi256ELNS4_4UMMA5MajorE0ELSP_0ELNSO_7ScaleInE0ELSQ_0EEEEEENS4_6LayoutINS5_IJSC_SC_SC_EEENS5_IJNSA_ILi0EEESV_SV_EEEEENS5_IJNS4_10UnderscoreESY_SY_EEEEENS4_13SM90_TMA_LOADENS4_14ComposedLayoutINS4_7SwizzleILi2ELi4ELi3EEENS4_18smem_ptr_flag_bitsILi16EEENST_INS5_IJNSA_ILi8EEESH_EEENS5_IJSH_SC_EEEEEEEvNS4_8identityENS4_23SM90_TMA_LOAD_MULTICASTES1B_vS1C_EENS_8epilogue10collective18CollectiveEpilogueINS1F_23Sm100TmaWarpSpecializedILi4ELi2ELi32ELb1ELb0EEEJSI_NS5_IJNST_ISF_SC_EES1K_EEESJ_SK_SJ_SK_NS1F_6fusion15FusionCallbacksIS1J_NS1M_17LinearCombinationISJ_fSJ_fLNS_15FloatRoundStyleE2EEESI_S1L_JEEENS4_5SM1004TMEM4LOAD26SM100_TMEM_LOAD_16dp256b8xES11_NS12_INS13_ILi3ELi4ELi3EEES16_NST_INS5_IJS17_SF_EEENS5_IJSF_SC_EEEEEEENS4_17SM75_U32x4_LDSM_NENS4_14SM90_TMA_STOREES20_NS4_17SM90_U32x4_STSM_NENS4_39AutoVectorizingCopyWithAssumedAlignmentILi128EEEEEEvvEEEEvNT_6ParamsE)
        /*0b40*/ 	.short	0x0380
        /*0b42*/ 	.short	0x0800


	//----- nvinfo : EIATTR_SW_WAR
	.align		4
.L_55:
        /*0b44*/ 	.byte	0x04, 0x36
        /*0b46*/ 	.short	(.L_57 - .L_56)
.L_56:
        /*0b48*/ 	.word	0x00000008
.L_57:


//--------------------- .nv.callgraph             --------------------------
	.section	.nv.callgraph,"",@"SHT_CUDA_CALLGRAPH"
	.align	4
	.sectionentsize	8
	.align		4
        /*0000*/ 	.word	0x00000000
	.align		4
        /*0004*/ 	.word	0xffffffff
	.align		4
        /*0008*/ 	.word	index@(_ZN7cutlass13device_kernelINS_4gemm6kernel13GemmUniversalIN4cute5tupleIJiiiiEEENS1_10collective13CollectiveMmaINS1_35MainloopSm100TmaUmmaWarpSpecializedILi9ELi2ELi4ENS5_IJNS4_1CILi2EEENSA_ILi1EEESC_EEEEENS5_IJNSA_ILi64EEENSA_ILi256EEENSA_ILi32EEEEEENS_6half_tENS5_IJlSC_lEEESJ_SK_NS4_8TiledMMAINS4_8MMA_AtomIJNS4_20SM100_MMA_F16BF16_SSISJ_SJ_fLi64ELi256ELNS4_4UMMA5MajorE0ELSP_0ELNSO_7ScaleInE0ELSQ_0EEEEEENS4_6LayoutINS5_IJSC_SC_SC_EEENS5_IJNSA_ILi0EEESV_SV_EEEEENS5_IJNS4_10UnderscoreESY_SY_EEEEENS4_13SM90_TMA_LOADENS4_14ComposedLayoutINS4_7SwizzleILi2ELi4ELi3EEENS4_18smem_ptr_flag_bitsILi16EEENST_INS5_IJNSA_ILi8EEESH_EEENS5_IJSH_SC_EEEEEEEvNS4_8identityENS4_23SM90_TMA_LOAD_MULTICASTES1B_vS1C_EENS_8epilogue10collective18CollectiveEpilogueINS1F_23Sm100TmaWarpSpecializedILi4ELi2ELi32ELb1ELb0EEEJSI_NS5_IJNST_ISF_SC_EES1K_EEESJ_SK_SJ_SK_NS1F_6fusion15FusionCallbacksIS1J_NS1M_17LinearCombinationISJ_fSJ_fLNS_15FloatRoundStyleE2EEESI_S1L_JEEENS4_5SM1004TMEM4LOAD26SM100_TMEM_LOAD_16dp256b8xES11_NS12_INS13_ILi3ELi4ELi3EEES16_NST_INS5_IJS17_SF_EEENS5_IJSF_SC_EEEEEEENS4_17SM75_U32x4_LDSM_NENS4_14SM90_TMA_STOREES20_NS4_17SM90_U32x4_STSM_NENS4_39AutoVectorizingCopyWithAssumedAlignmentILi128EEEEEEvvEEEEvNT_6ParamsE)
	.align		4
        /*000c*/ 	.word	index@(__assertfail)
	.align		4
        /*0010*/ 	.word	0x00000000
	.align		4
        /*0014*/ 	.word	0xfffffffe
	.align		4
        /*0018*/ 	.word	0x00000000
	.align		4
        /*001c*/ 	.word	0xfffffffd
	.align		4
        /*0020*/ 	.word	0x00000000
	.align		4
        /*0024*/ 	.word	0xfffffffc


//--------------------- .nv.constant4             --------------------------
	.section	.nv.constant4,"a",@progbits
	.align	8
	.align		8
.nv.constant4:
        /*0000*/ 	.dword	__assertfail
	.align		8
        /*0008*/ 	.dword	__unnamed_1
	.align		8
        /*0010*/ 	.dword	__unnamed_2
	.align		8
        /*0018*/ 	.dword	_ZN40_INTERNAL_eeb299b4_4_k_cu_43a3965c_159104cuda3std3__45__cpo5beginE
	.align		8
        /*0020*/ 	.dword	_ZN40_INTERNAL_eeb299b4_4_k_cu_43a3965c_159104cuda3std3__45__cpo3endE
	.align		8
        /*0028*/ 	.dword	_ZN40_INTERNAL_eeb299b4_4_k_cu_43a3965c_159104cuda3std3__45__cpo6cbeginE
	.align		8
        /*0030*/ 	.dword	_ZN40_INTERNAL_eeb299b4_4_k_cu_43a3965c_159104cuda3std3__45__cpo4cendE
	.align		8
        /*0038*/ 	.dword	_ZN40_INTERNAL_eeb299b4_4_k_cu_43a3965c_159104cuda3std3__442_GLOBAL__N__eeb299b4_4_k_cu_43a3965c_159106ignoreE
	.align		8
        /*0040*/ 	.dword	_ZN40_INTERNAL_eeb299b4_4_k_cu_43a3965c_159104cuda3std3__419piecewise_constructE
	.align		8
        /*0048*/ 	.dword	_ZN40_INTERNAL_eeb299b4_4_k_cu_43a3965c_159104cuda3std3__48in_placeE
	.align		8
        /*0050*/ 	.dword	_ZN40_INTERNAL_eeb299b4_4_k_cu_43a3965c_159104cuda3std6ranges3__45__cpo4swapE
	.align		8
        /*0058*/ 	.dword	_ZN40_INTERNAL_eeb299b4_4_k_cu_43a3965c_159104cuda3std6ranges3__45__cpo9iter_moveE
	.align		8
        /*0060*/ 	.dword	_ZN40_INTERNAL_eeb299b4_4_k_cu_43a3965c_159104cute7productE
	.align		8
        /*0068*/ 	.dword	_ZN40_INTERNAL_eeb299b4_4_k_cu_43a3965c_159104cute1_E
	.align		8
        /*0070*/ 	.dword	$str$25
	.align		8
        /*0078*/ 	.dword	$str$26
	.align		8
        /*0080*/ 	.dword	$str$27
	.align		8
        /*0088*/ 	.dword	$str$28


//--------------------- .text._ZN7cutlass13device_kernelINS_4gemm6kernel13GemmUniversalIN4cute5tupleIJiiiiEEENS1_10collective13CollectiveMmaINS1_35MainloopSm100TmaUmmaWarpSpecializedILi9ELi2ELi4ENS5_IJNS4_1CILi2EEENSA_ILi1EEESC_EEEEENS5_IJNSA_ILi64EEENSA_ILi256EEENSA_ILi32EEEEEENS_6half_tENS5_IJlSC_lEEESJ_SK_NS4_8TiledMMAINS4_8MMA_AtomIJNS4_20SM100_MMA_F16BF16_SSISJ_SJ_fLi64ELi256ELNS4_4UMMA5MajorE0ELSP_0ELNSO_7ScaleInE0ELSQ_0EEEEEENS4_6LayoutINS5_IJSC_SC_SC_EEENS5_IJNSA_ILi0EEESV_SV_EEEEENS5_IJNS4_10UnderscoreESY_SY_EEEEENS4_13SM90_TMA_LOADENS4_14ComposedLayoutINS4_7SwizzleILi2ELi4ELi3EEENS4_18smem_ptr_flag_bitsILi16EEENST_INS5_IJNSA_ILi8EEESH_EEENS5_IJSH_SC_EEEEEEEvNS4_8identityENS4_23SM90_TMA_LOAD_MULTICASTES1B_vS1C_EENS_8epilogue10collective18CollectiveEpilogueINS1F_23Sm100TmaWarpSpecializedILi4ELi2ELi32ELb1ELb0EEEJSI_NS5_IJNST_ISF_SC_EES1K_EEESJ_SK_SJ_SK_NS1F_6fusion15FusionCallbacksIS1J_NS1M_17LinearCombinationISJ_fSJ_fLNS_15FloatRoundStyleE2EEESI_S1L_JEEENS4_5SM1004TMEM4LOAD26SM100_TMEM_LOAD_16dp256b8xES11_NS12_INS13_ILi3ELi4ELi3EEES16_NST_INS5_IJS17_SF_EEENS5_IJSF_SC_EEEEEEENS4_17SM75_U32x4_LDSM_NENS4_14SM90_TMA_STOREES20_NS4_17SM90_U32x4_STSM_NENS4_39AutoVectorizingCopyWithAssumedAlignmentILi128EEEEEEvvEEEEvNT_6ParamsE --------------------------
	.section	.text._ZN7cutlass13device_kernelINS_4gemm6kernel13GemmUniversalIN4cute5tupleIJiiiiEEENS1_10collective13CollectiveMmaINS1_35MainloopSm100TmaUmmaWarpSpecializedILi9ELi2ELi4ENS5_IJNS4_1CILi2EEENSA_ILi1EEESC_EEEEENS5_IJNSA_ILi64EEENSA_ILi256EEENSA_ILi32EEEEEENS_6half_tENS5_IJlSC_lEEESJ_SK_NS4_8TiledMMAINS4_8MMA_AtomIJNS4_20SM100_MMA_F16BF16_SSISJ_SJ_fLi64ELi256ELNS4_4UMMA5MajorE0ELSP_0ELNSO_7ScaleInE0ELSQ_0EEEEEENS4_6LayoutINS5_IJSC_SC_SC_EEENS5_IJNSA_ILi0EEESV_SV_EEEEENS5_IJNS4_10UnderscoreESY_SY_EEEEENS4_13SM90_TMA_LOADENS4_14ComposedLayoutINS4_7SwizzleILi2ELi4ELi3EEENS4_18smem_ptr_flag_bitsILi16EEENST_INS5_IJNSA_ILi8EEESH_EEENS5_IJSH_SC_EEEEEEEvNS4_8identityENS4_23SM90_TMA_LOAD_MULTICASTES1B_vS1C_EENS_8epilogue10collective18CollectiveEpilogueINS1F_23Sm100TmaWarpSpecializedILi4ELi2ELi32ELb1ELb0EEEJSI_NS5_IJNST_ISF_SC_EES1K_EEESJ_SK_SJ_SK_NS1F_6fusion15FusionCallbacksIS1J_NS1M_17LinearCombinationISJ_fSJ_fLNS_15FloatRoundStyleE2EEESI_S1L_JEEENS4_5SM1004TMEM4LOAD26SM100_TMEM_LOAD_16dp256b8xES11_NS12_INS13_ILi3ELi4ELi3EEES16_NST_INS5_IJS17_SF_EEENS5_IJSF_SC_EEEEEEENS4_17SM75_U32x4_LDSM_NENS4_14SM90_TMA_STOREES20_NS4_17SM90_U32x4_STSM_NENS4_39AutoVectorizingCopyWithAssumedAlignmentILi128EEEEEEvvEEEEvNT_6ParamsE,"ax",@progbits
	.align	128
.text._ZN7cutlass13device_kernelINS_4gemm6kernel13GemmUniversalIN4cute5tupleIJiiiiEEENS1_10collective13CollectiveMmaINS1_35MainloopSm100TmaUmmaWarpSpecializedILi9ELi2ELi4ENS5_IJNS4_1CILi2EEENSA_ILi1EEESC_EEEEENS5_IJNSA_ILi64EEENSA_ILi256EEENSA_ILi32EEEEEENS_6half_tENS5_IJlSC_lEEESJ_SK_NS4_8TiledMMAINS4_8MMA_AtomIJNS4_20SM100_MMA_F16BF16_SSISJ_SJ_fLi64ELi256ELNS4_4UMMA5MajorE0ELSP_0ELNSO_7ScaleInE0ELSQ_0EEEEEENS4_6LayoutINS5_IJSC_SC_SC_EEENS5_IJNSA_ILi0EEESV_SV_EEEEENS5_IJNS4_10UnderscoreESY_SY_EEEEENS4_13SM90_TMA_LOADENS4_14ComposedLayoutINS4_7SwizzleILi2ELi4ELi3EEENS4_18smem_ptr_flag_bitsILi16EEENST_INS5_IJNSA_ILi8EEESH_EEENS5_IJSH_SC_EEEEEEEvNS4_8identityENS4_23SM90_TMA_LOAD_MULTICASTES1B_vS1C_EENS_8epilogue10collective18CollectiveEpilogueINS1F_23Sm100TmaWarpSpecializedILi4ELi2ELi32ELb1ELb0EEEJSI_NS5_IJNST_ISF_SC_EES1K_EEESJ_SK_SJ_SK_NS1F_6fusion15FusionCallbacksIS1J_NS1M_17LinearCombinationISJ_fSJ_fLNS_15FloatRoundStyleE2EEESI_S1L_JEEENS4_5SM1004TMEM4LOAD26SM100_TMEM_LOAD_16dp256b8xES11_NS12_INS13_ILi3ELi4ELi3EEES16_NST_INS5_IJS17_SF_EEENS5_IJSF_SC_EEEEEEENS4_17SM75_U32x4_LDSM_NENS4_14SM90_TMA_STOREES20_NS4_17SM90_U32x4_STSM_NENS4_39AutoVectorizingCopyWithAssumedAlignmentILi128EEEEEEvvEEEEvNT_6ParamsE:
        .type           _ZN7cutlass13device_kernelINS_4gemm6kernel13GemmUniversalIN4cute5tupleIJiiiiEEENS1_10collective13CollectiveMmaINS1_35MainloopSm100TmaUmmaWarpSpecializedILi9ELi2ELi4ENS5_IJNS4_1CILi2EEENSA_ILi1EEESC_EEEEENS5_IJNSA_ILi64EEENSA_ILi256EEENSA_ILi32EEEEEENS_6half_tENS5_IJlSC_lEEESJ_SK_NS4_8TiledMMAINS4_8MMA_AtomIJNS4_20SM100_MMA_F16BF16_SSISJ_SJ_fLi64ELi256ELNS4_4UMMA5MajorE0ELSP_0ELNSO_7ScaleInE0ELSQ_0EEEEEENS4_6LayoutINS5_IJSC_SC_SC_EEENS5_IJNSA_ILi0EEESV_SV_EEEEENS5_IJNS4_10UnderscoreESY_SY_EEEEENS4_13SM90_TMA_LOADENS4_14ComposedLayoutINS4_7SwizzleILi2ELi4ELi3EEENS4_18smem_ptr_flag_bitsILi16EEENST_INS5_IJNSA_ILi8EEESH_EEENS5_IJSH_SC_EEEEEEEvNS4_8identityENS4_23SM90_TMA_LOAD_MULTICASTES1B_vS1C_EENS_8epilogue10collective18CollectiveEpilogueINS1F_23Sm100TmaWarpSpecializedILi4ELi2ELi32ELb1ELb0EEEJSI_NS5_IJNST_ISF_SC_EES1K_EEESJ_SK_SJ_SK_NS1F_6fusion15FusionCallbacksIS1J_NS1M_17LinearCombinationISJ_fSJ_fLNS_15FloatRoundStyleE2EEESI_S1L_JEEENS4_5SM1004TMEM4LOAD26SM100_TMEM_LOAD_16dp256b8xES11_NS12_INS13_ILi3ELi4ELi3EEES16_NST_INS5_IJS17_SF_EEENS5_IJSF_SC_EEEEEEENS4_17SM75_U32x4_LDSM_NENS4_14SM90_TMA_STOREES20_NS4_17SM90_U32x4_STSM_NENS4_39AutoVectorizingCopyWithAssumedAlignmentILi128EEEEEEvvEEEEvNT_6ParamsE,@function
        .size           _ZN7cutlass13device_kernelINS_4gemm6kernel13GemmUniversalIN4cute5tupleIJiiiiEEENS1_10collective13CollectiveMmaINS1_35MainloopSm100TmaUmmaWarpSpecializedILi9ELi2ELi4ENS5_IJNS4_1CILi2EEENSA_ILi1EEESC_EEEEENS5_IJNSA_ILi64EEENSA_ILi256EEENSA_ILi32EEEEEENS_6half_tENS5_IJlSC_lEEESJ_SK_NS4_8TiledMMAINS4_8MMA_AtomIJNS4_20SM100_MMA_F16BF16_SSISJ_SJ_fLi64ELi256ELNS4_4UMMA5MajorE0ELSP_0ELNSO_7ScaleInE0ELSQ_0EEEEEENS4_6LayoutINS5_IJSC_SC_SC_EEENS5_IJNSA_ILi0EEESV_SV_EEEEENS5_IJNS4_10UnderscoreESY_SY_EEEEENS4_13SM90_TMA_LOADENS4_14ComposedLayoutINS4_7SwizzleILi2ELi4ELi3EEENS4_18smem_ptr_flag_bitsILi16EEENST_INS5_IJNSA_ILi8EEESH_EEENS5_IJSH_SC_EEEEEEEvNS4_8identityENS4_23SM90_TMA_LOAD_MULTICASTES1B_vS1C_EENS_8epilogue10collective18CollectiveEpilogueINS1F_23Sm100TmaWarpSpecializedILi4ELi2ELi32ELb1ELb0EEEJSI_NS5_IJNST_ISF_SC_EES1K_EEESJ_SK_SJ_SK_NS1F_6fusion15FusionCallbacksIS1J_NS1M_17LinearCombinationISJ_fSJ_fLNS_15FloatRoundStyleE2EEESI_S1L_JEEENS4_5SM1004TMEM4LOAD26SM100_TMEM_LOAD_16dp256b8xES11_NS12_INS13_ILi3ELi4ELi3EEES16_NST_INS5_IJS17_SF_EEENS5_IJSF_SC_EEEEEEENS4_17SM75_U32x4_LDSM_NENS4_14SM90_TMA_STOREES20_NS4_17SM90_U32x4_STSM_NENS4_39AutoVectorizingCopyWithAssumedAlignmentILi128EEEEEEvvEEEEvNT_6ParamsE,(.L_x_199 - _ZN7cutlass13device_kernelINS_4gemm6kernel13GemmUniversalIN4cute5tupleIJiiiiEEENS1_10collective13CollectiveMmaINS1_35MainloopSm100TmaUmmaWarpSpecializedILi9ELi2ELi4ENS5_IJNS4_1CILi2EEENSA_ILi1EEESC_EEEEENS5_IJNSA_ILi64EEENSA_ILi256EEENSA_ILi32EEEEEENS_6half_tENS5_IJlSC_lEEESJ_SK_NS4_8TiledMMAINS4_8MMA_AtomIJNS4_20SM100_MMA_F16BF16_SSISJ_SJ_fLi64ELi256ELNS4_4UMMA5MajorE0ELSP_0ELNSO_7ScaleInE0ELSQ_0EEEEEENS4_6LayoutINS5_IJSC_SC_SC_EEENS5_IJNSA_ILi0EEESV_SV_EEEEENS5_IJNS4_10UnderscoreESY_SY_EEEEENS4_13SM90_TMA_LOADENS4_14ComposedLayoutINS4_7SwizzleILi2ELi4ELi3EEENS4_18smem_ptr_flag_bitsILi16EEENST_INS5_IJNSA_ILi8EEESH_EEENS5_IJSH_SC_EEEEEEEvNS4_8identityENS4_23SM90_TMA_LOAD_MULTICASTES1B_vS1C_EENS_8epilogue10collective18CollectiveEpilogueINS1F_23Sm100TmaWarpSpecializedILi4ELi2ELi32ELb1ELb0EEEJSI_NS5_IJNST_ISF_SC_EES1K_EEESJ_SK_SJ_SK_NS1F_6fusion15FusionCallbacksIS1J_NS1M_17LinearCombinationISJ_fSJ_fLNS_15FloatRoundStyleE2EEESI_S1L_JEEENS4_5SM1004TMEM4LOAD26SM100_TMEM_LOAD_16dp256b8xES11_NS12_INS13_ILi3ELi4ELi3EEES16_NST_INS5_IJS17_SF_EEENS5_IJSF_SC_EEEEEEENS4_17SM75_U32x4_LDSM_NENS4_14SM90_TMA_STOREES20_NS4_17SM90_U32x4_STSM_NENS4_39AutoVectorizingCopyWithAssumedAlignmentILi128EEEEEEvvEEEEvNT_6ParamsE)
        .other          _ZN7cutlass13device_kernelINS_4gemm6kernel13GemmUniversalIN4cute5tupleIJiiiiEEENS1_10collective13CollectiveMmaINS1_35MainloopSm100TmaUmmaWarpSpecializedILi9ELi2ELi4ENS5_IJNS4_1CILi2EEENSA_ILi1EEESC_EEEEENS5_IJNSA_ILi64EEENSA_ILi256EEENSA_ILi32EEEEEENS_6half_tENS5_IJlSC_lEEESJ_SK_NS4_8TiledMMAINS4_8MMA_AtomIJNS4_20SM100_MMA_F16BF16_SSISJ_SJ_fLi64ELi256ELNS4_4UMMA5MajorE0ELSP_0ELNSO_7ScaleInE0ELSQ_0EEEEEENS4_6LayoutINS5_IJSC_SC_SC_EEENS5_IJNSA_ILi0EEESV_SV_EEEEENS5_IJNS4_10UnderscoreESY_SY_EEEEENS4_13SM90_TMA_LOADENS4_14ComposedLayoutINS4_7SwizzleILi2ELi4ELi3EEENS4_18smem_ptr_flag_bitsILi16EEENST_INS5_IJNSA_ILi8EEESH_EEENS5_IJSH_SC_EEEEEEEvNS4_8identityENS4_23SM90_TMA_LOAD_MULTICASTES1B_vS1C_EENS_8epilogue10collective18CollectiveEpilogueINS1F_23Sm100TmaWarpSpecializedILi4ELi2ELi32ELb1ELb0EEEJSI_NS5_IJNST_ISF_SC_EES1K_EEESJ_SK_SJ_SK_NS1F_6fusion15FusionCallbacksIS1J_NS1M_17LinearCombinationISJ_fSJ_fLNS_15FloatRoundStyleE2EEESI_S1L_JEEENS4_5SM1004TMEM4LOAD26SM100_TMEM_LOAD_16dp256b8xES11_NS12_INS13_ILi3ELi4ELi3EEES16_NST_INS5_IJS17_SF_EEENS5_IJSF_SC_EEEEEEENS4_17SM75_U32x4_LDSM_NENS4_14SM90_TMA_STOREES20_NS4_17SM90_U32x4_STSM_NENS4_39AutoVectorizingCopyWithAssumedAlignmentILi128EEEEEEvvEEEEvNT_6ParamsE,@"STO_CUDA_ENTRY STV_DEFAULT"
_ZN7cutlass13device_kernelINS_4gemm6kernel13GemmUniversalIN4cute5tupleIJiiiiEEENS1_10collective13CollectiveMmaINS1_35MainloopSm100TmaUmmaWarpSpecializedILi9ELi2ELi4ENS5_IJNS4_1CILi2EEENSA_ILi1EEESC_EEEEENS5_IJNSA_ILi64EEENSA_ILi256EEENSA_ILi32EEEEEENS_6half_tENS5_IJlSC_lEEESJ_SK_NS4_8TiledMMAINS4_8MMA_AtomIJNS4_20SM100_MMA_F16BF16_SSISJ_SJ_fLi64ELi256ELNS4_4UMMA5MajorE0ELSP_0ELNSO_7ScaleInE0ELSQ_0EEEEEENS4_6LayoutINS5_IJSC_SC_SC_EEENS5_IJNSA_ILi0EEESV_SV_EEEEENS5_IJNS4_10UnderscoreESY_SY_EEEEENS4_13SM90_TMA_LOADENS4_14ComposedLayoutINS4_7SwizzleILi2ELi4ELi3EEENS4_18smem_ptr_flag_bitsILi16EEENST_INS5_IJNSA_ILi8EEESH_EEENS5_IJSH_SC_EEEEEEEvNS4_8identityENS4_23SM90_TMA_LOAD_MULTICASTES1B_vS1C_EENS_8epilogue10collective18CollectiveEpilogueINS1F_23Sm100TmaWarpSpecializedILi4ELi2ELi32ELb1ELb0EEEJSI_NS5_IJNST_ISF_SC_EES1K_EEESJ_SK_SJ_SK_NS1F_6fusion15FusionCallbacksIS1J_NS1M_17LinearCombinationISJ_fSJ_fLNS_15FloatRoundStyleE2EEESI_S1L_JEEENS4_5SM1004TMEM4LOAD26SM100_TMEM_LOAD_16dp256b8xES11_NS12_INS13_ILi3ELi4ELi3EEES16_NST_INS5_IJS17_SF_EEENS5_IJSF_SC_EEEEEEENS4_17SM75_U32x4_LDSM_NENS4_14SM90_TMA_STOREES20_NS4_17SM90_U32x4_STSM_NENS4_39AutoVectorizingCopyWithAssumedAlignmentILi128EEEEEEvvEEEEvNT_6ParamsE:
[----:B------:R-:W1:Y:S01]  /*0000*/  LDC R1, c[0x0][0x37c] ;  /* 0x0000df00ff017b82 */ /* 0x000e620000000800 */
[----:B------:R-:W2:Y:S01]  /*0010*/  S2R R94, SR_TID.X ;  /* 0x00000000005e7919 */ /* 0x000ea20000002100 */
[----:B------:R-:W3:Y:S01]  /*0020*/  LDCU.64 UR8, c[0x0][0x890] ;  /* 0x00011200ff0877ac */ /* 0x000ee20008000a00 */
[----:B------:R-:W-:Y:S02]  /*0030*/  PRMT R81, RZ, 0x7610, R81 ;  /* 0x00007610ff517816 */ /* 0x000fe40000000051 */
[----:B------:R-:W-:Y:S01]  /*0040*/  ELECT P3, URZ, PT ;  /* 0x0000000000ff782f */ /* 0x000fe20003860000 */
[----:B---3--:R-:W-:-:S04]  /*0050*/  UISETP.NE.U32.AND UP0, UPT, UR8, URZ, UPT ;  /* 0x000000ff0800728c */ /* 0x008fc8000bf05070 */
[----:B------:R-:W-:Y:S01]  /*0060*/  UISETP.NE.AND.EX UP0, UPT, UR9, URZ, UPT, UP0 ;  /* 0x000000ff0900728c */ /* 0x000fe2000bf05300 */
[----:B--2---:R-:W-:-:S05]  /*0070*/  SHF.R.U32.HI R82, RZ, 0x5, R94 ;  /* 0x00000005ff527819 */ /* 0x004fca000001165e */
[----:B------:R-:W2:Y:S02]  /*0080*/  SHFL.IDX PT, R0, R82, RZ, 0x1f ;  /* 0x00001fff52007589 */ /* 0x000ea400000e0000 */
[----:B--2---:R-:W-:Y:S01]  /*0090*/  R2UR UR18, R0 ;  /* 0x00000000001272ca */ /* 0x004fe200000e0000 */
[----:B-1----:R-:W-:-:S14]  /*00a0*/  BRA.U UP0, `(.L_x_0) ;  /* 0x0000000100307547 */ /* 0x002fdc000b800000 */
[----:B------:R-:W1:Y:S02]  /*00b0*/  LDCU.64 UR4, c[0x0][0x888] ;  /* 0x00011100ff0477ac */ /* 0x000e640008000a00 */
[----:B-1----:R-:W-:-:S04]  /*00c0*/  UISETP.NE.U32.AND UP0, UPT, UR4, URZ, UPT ;  /* 0x000000ff0400728c */ /* 0x002fc8000bf05070 */
[----:B------:R-:W-:-:S09]  /*00d0*/  UISETP.NE.AND.EX UP0, UPT, UR5, URZ, UPT, UP0 ;  /* 0x000000ff0500728c */ /* 0x000fd2000bf05300 */
[----:B------:R-:W-:Y:S05]  /*00e0*/  BRA.U !UP0, `(.L_x_1) ;  /* 0x0000000108147547 */ /* 0x000fea000b800000 */
[----:B------:R-:W1:Y:S01]  /*00f0*/  LDC.64 R2, c[0x0][0x888] ;  /* 0x00022200ff027b82 */ /* 0x000e620000000a00 */
[----:B------:R-:W1:Y:S02]  /*0100*/  LDCU.64 UR4, c[0x0][0x358] ;  /* 0x00006b00ff0477ac */ /* 0x000e640008000a00 */
[----:B-1----:R1:W5:Y:S01]  /*0110*/  LDG.E R41, desc[UR4][R2.64] ;  /* 0x0000000402297981 */ /* 0x002362000c1e1900 */
[----:B------:R-:W-:Y:S01]  /*0120*/  HFMA2 R81, -RZ, RZ, 0, 5.9604644775390625e-08 ;  /* 0x00000001ff517431 */ /* 0x000fe200000001ff */
[----:B------:R-:W-:Y:S05]  /*0130*/  BRA `(.L_x_0) ;  /* 0x00000000000c7947 */ /* 0x000fea0003800000 */
.L_x_1:
[----:B------:R-:W1:Y:S01]  /*0140*/  LDCU UR4, c[0x0][0x880] ;  /* 0x00011000ff0477ac */ /* 0x000e620008000800 */
[----:B------:R-:W-:Y:S01]  /*0150*/  HFMA2 R81, -RZ, RZ, 0, 5.9604644775390625e-08 ;  /* 0x00000001ff517431 */ /* 0x000fe200000001ff */
[----:B-1----:R-:W-:-:S07]  /*0160*/  MOV R41, UR4 ;  /* 0x0000000400297c02 */ /* 0x002fce0008000f00 */
.L_x_0:
[----:B------:R-:W2:Y:S02]  /*0170*/  LDCU.64 UR4, c[0x0][0x8b0] ;  /* 0x00011600ff0477ac */ /* 0x000ea40008000a00 */
[----:B--2---:R-:W-:-:S04]  /*0180*/  UISETP.NE.U32.AND UP0, UPT, UR4, URZ, UPT ;  /* 0x000000ff0400728c */ /* 0x004fc8000bf05070 */
[----:B------:R-:W-:-:S09]  /*0190*/  UISETP.NE.AND.EX UP0, UPT, UR5, URZ, UPT, UP0 ;  /* 0x000000ff0500728c */ /* 0x000fd2000bf05300 */
[----:B------:R-:W-:Y:S05]  /*01a0*/  BRA.U UP0, `(.L_x_2) ;  /* 0x0000000100287547 */ /* 0x000fea000b800000 */
[----:B------:R-:W2:Y:S02]  /*01b0*/  LDCU.64 UR4, c[0x0][0x8a8] ;  /* 0x00011500ff0477ac */ /* 0x000ea40008000a00 */
[----:B--2---:R-:W-:-:S04]  /*01c0*/  UISETP.NE.U32.AND UP0, UPT, UR4, URZ, UPT ;  /* 0x000000ff0400728c */ /* 0x004fc8000bf05070 */
[----:B------:R-:W-:-:S09]  /*01d0*/  UISETP.NE.AND.EX UP0, UPT, UR5, URZ, UPT, UP0 ;  /* 0x000000ff0500728c */ /* 0x000fd2000bf05300 */
[----:B------:R-:W-:Y:S05]  /*01e0*/  BRA.U !UP0, `(.L_x_3) ;  /* 0x0000000108107547 */ /* 0x000fea000b800000 */
[----:B------:R-:W2:Y:S01]  /*01f0*/  LDC.64 R38, c[0x0][0x8a8] ;  /* 0x00022a00ff267b82 */ /* 0x000ea20000000a00 */
[----:B------:R-:W2:Y:S02]  /*0200*/  LDCU.64 UR4, c[0x0][0x358] ;  /* 0x00006b00ff0477ac */ /* 0x000ea40008000a00 */
[----:B--2---:R2:W5:Y:S01]  /*0210*/  LDG.E R38, desc[UR4][R38.64] ;  /* 0x0000000426267981 */ /* 0x004562000c1e1900 */
[----:B------:R-:W-:Y:S05]  /*0220*/  BRA `(.L_x_2) ;  /* 0x0000000000087947 */ /* 0x000fea0003800000 */
.L_x_3:
[----:B------:R-:W2:Y:S02]  /*0230*/  LDCU UR4, c[0x0][0x8a0] ;  /* 0x00011400ff0477ac */ /* 0x000ea40008000800 */
[----:B--2---:R-:W-:Y:S02]  /*0240*/  MOV R38, UR4 ;  /* 0x0000000400267c02 */ /* 0x004fe40008000f00 */
.L_x_2:
[----:B------:R-:W-:Y:S01]  /*0250*/  IMAD.U32 R0, RZ, RZ, UR18 ;  /* 0x00000012ff007e24 */ /* 0x000fe2000f8e00ff */
[----:B------:R-:W-:Y:S04]  /*0260*/  BSSY.RECONVERGENT B0, `(.L_x_4) ;  /* 0x000000c000007945 */ /* 0x000fe80003800200 */
[C---:B------:R-:W-:Y:S02]  /*0270*/  ISETP.NE.OR P1, PT, R0.reuse, 0x1, !P3 ;  /* 0x000000010000780c */ /* 0x040fe40005f25670 */
[----:B------:R-:W-:-:S11]  /*0280*/  ISETP.NE.OR P0, PT, R0, 0x3, !P3 ;  /* 0x000000030000780c */ /* 0x000fd60005f05670 */
[----:B------:R-:W-:Y:S05]  /*0290*/  @P1 BRA `(.L_x_5) ;  /* 0x0000000000201947 */ /* 0x000fea0003800000 */
[----:B------:R-:W3:Y:S02]  /*02a0*/  LDCU.64 UR4, c[0x0][0x348] ;  /* 0x00006900ff0477ac */ /* 0x000ee40008000a00 */
[----:B---3--:R-:W-:Y:S02]  /*02b0*/  UIADD3 UR6, UP1, UPT, UR4, 0x80, URZ ;  /* 0x0000008004067890 */ /* 0x008fe4000ff3e0ff */
[----:B------:R-:W-:Y:S02]  /*02c0*/  UIADD3 UR4, UP0, UPT, UR4, 0x180, URZ ;  /* 0x0000018004047890 */ /* 0x000fe4000ff1e0ff */
[----:B------:R-:W-:Y:S02]  /*02d0*/  UIADD3.X UR7, UPT, UPT, URZ, UR5, URZ, UP1, !UPT ;  /* 0x00000005ff077290 */ /* 0x000fe40008ffe4ff */
[----:B------:R-:W-:-:S07]  /*02e0*/  UIADD3.X UR5, UPT, UPT, URZ, UR5, URZ, UP0, !UPT ;  /* 0x00000005ff057290 */ /* 0x000fce00087fe4ff */
[----:B------:R3:W-:Y:S02]  /*02f0*/  UTMACCTL.PF [UR6] ;  /* 0x00000000060079b9 */ /* 0x0007e40008040000 */
[----:B------:R3:W-:Y:S02]  /*0300*/  UTMACCTL.PF [UR4] ;  /* 0x00000000040079b9 */ /* 0x0007e40008040000 */
[----:B---3--:R-:W-:Y:S01]  /*0310*/  NOP ;  /* 0x0000000000007918 */ /* 0x008fe20000000000 */
.L_x_5:
[----:B------:R-:W-:Y:S05]  /*0320*/  BSYNC.RECONVERGENT B0 ;  /* 0x0000000000007941 */ /* 0x000fea0003800200 */
.L_x_4:
[----:B------:R-:W-:Y:S04]  /*0330*/  BSSY.RECONVERGENT B0, `(.L_x_6) ;  /* 0x000000a000007945 */ /* 0x000fe80003800200 */
        /* <DEDUP_REMOVED lines=9> */
.L_x_7:
[----:B------:R-:W-:Y:S05]  /*03d0*/  BSYNC.RECONVERGENT B0 ;  /* 0x0000000000007941 */ /* 0x000fea0003800200 */
.L_x_6:
[----:B------:R-:W3:Y:S01]  /*03e0*/  LDCU.64 UR4, c[0x0][0x888] ;  /* 0x00011100ff0477ac */ /* 0x000ee20008000a00 */
[----:B------:R-:W-:Y:S02]  /*03f0*/  UISETP.EQ.U32.AND UP2, UPT, UR8, URZ, UPT ;  /* 0x000000ff0800728c */ /* 0x000fe4000bf42070 */
[----:B------:R-:W-:Y:S02]  /*0400*/  UPLOP3.LUT UP3, UPT, UPT, UPT, UPT, 0x80, 0x8 ;  /* 0x000000000008789c */ /* 0x000fe40003f6f070 */
[----:B---3--:R-:W-:-:S04]  /*0410*/  UISETP.NE.U32.AND UP0, UPT, UR4, URZ, UPT ;  /* 0x000000ff0400728c */ /* 0x008fc8000bf05070 */
[----:B------:R-:W-:-:S04]  /*0420*/  UISETP.NE.AND.EX UP1, UPT, UR5, URZ, UPT, UP0 ;  /* 0x000000ff0500728c */ /* 0x000fc8000bf25300 */
[----:B------:R-:W-:-:S04]  /*0430*/  UISETP.EQ.OR.EX UP4, UPT, UR9, URZ, !UP1, UP2 ;  /* 0x000000ff0900728c */ /* 0x000fc8000cf82720 */
[----:B------:R-:W-:-:S06]  /*0440*/  UP2UR UR4, UPR, URZ, 0x10 ;  /* 0x00000010ff047883 */ /* 0x000fcc0008000000 */
[----:B------:R-:W-:Y:S01]  /*0450*/  MOV R85, UR4 ;  /* 0x0000000400557c02 */ /* 0x000fe20008000f00 */
[----:B------:R-:W-:Y:S06]  /*0460*/  BRA.U !UP4, `(.L_x_8) ;  /* 0x000000010c207547 */ /* 0x000fec000b800000 */
[----:B------:R-:W-:Y:S01]  /*0470*/  UISETP.NE.U32.AND UP2, UPT, UR8, URZ, UPT ;  /* 0x000000ff0800728c */ /* 0x000fe2000bf45070 */
[----:B-----5:R-:W-:Y:S01]  /*0480*/  FSETP.NEU.AND P0, PT, R41, RZ, PT ;  /* 0x000000ff2900720b */ /* 0x020fe20003f0d000 */
[----:B------:R-:W-:Y:S02]  /*0490*/  USEL UR4, URZ, 0xffffffff, UP1 ;  /* 0xffffffffff047887 */ /* 0x000fe40008800000 */
[----:B------:R-:W-:-:S10]  /*04a0*/  UISETP.NE.AND.EX UP2, UPT, UR9, URZ, UPT, UP2 ;  /* 0x000000ff0900728c */ /* 0x000fd4000bf45320 */
[----:B------:R-:W-:Y:S01]  /*04b0*/  VOTEU.ANY UP0, P0 ;  /* 0x0000000000ff7886 */ /* 0x000fe20000000100 */
[----:B------:R-:W-:-:S04]  /*04c0*/  @!UP2 USEL UR4, URZ, 0xffffffff, UP0 ;  /* 0xffffffffff04a887 */ /* 0x000fc80008000000 */
[----:B------:R-:W-:-:S04]  /*04d0*/  ULOP3.LUT UR4, UR4, 0x1, URZ, 0xc0, !UPT ;  /* 0x0000000104047892 */ /* 0x000fc8000f8ec0ff */
[----:B------:R-:W-:-:S11]  /*04e0*/  UISETP.NE.U32.AND UP3, UPT, UR4, 0x1, UPT ;  /* 0x000000010400788c */ /* 0x000fd6000bf65070 */
.L_x_8:
[----:B-1----:R-:W1:Y:S02]  /*04f0*/  SHFL.IDX PT, R2, R82, RZ, 0x1f ;  /* 0x00001fff52027589 */ /* 0x002e6400000e0000 */
[----:B-1----:R-:W-:-:S13]  /*0500*/  ISETP.NE.AND P0, PT, R2, RZ, PT ;  /* 0x000000ff0200720c */ /* 0x002fda0003f05270 */
[----:B------:R-:W-:Y:S05]  /*0510*/  @P0 BRA `(.L_x_9) ;  /* 0x00000000008c0947 */ /* 0x000fea0003800000 */
[----:B------:R-:W-:Y:S01]  /*0520*/  ELECT P0, URZ, PT ;  /* 0x0000000000ff782f */ /* 0x000fe20003800000 */
[----:B------:R-:W-:-:S12]  /*0530*/  BSSY.RECONVERGENT B0, `(.L_x_9) ;  /* 0x0000021000007945 */ /* 0x000fd80003800200 */
[----:B------:R-:W-:Y:S05]  /*0540*/  @!P0 BRA `(.L_x_10) ;  /* 0x00000000007c8947 */ /* 0x000fea0003800000 */
[----:B------:R-:W1:Y:S01]  /*0550*/  S2UR UR4, SR_CgaCtaId ;  /* 0x00000000000479c3 */ /* 0x000e620000008800 */
[----:B------:R-:W-:Y:S01]  /*0560*/  UMOV UR5, 0x400 ;  /* 0x0000040000057882 */ /* 0x000fe20000000000 */
[----:B------:R-:W-:Y:S01]  /*0570*/  UMOV UR8, 0x1 ;  /* 0x0000000100087882 */ /* 0x000fe20000000000 */
[----:B------:R-:W-:Y:S01]  /*0580*/  UMOV UR6, 0x2 ;  /* 0x0000000200067882 */ /* 0x000fe20000000000 */
[----:B------:R-:W-:-:S04]  /*0590*/  UIADD3 UR8, UPT, UPT, -UR8, 0x100000, URZ ;  /* 0x0010000008087890 */ /* 0x000fc8000fffe1ff */
[----:B------:R-:W-:Y:S02]  /*05a0*/  USHF.L.U32 UR9, UR8, 0xb, URZ ;  /* 0x0000000b08097899 */ /* 0x000fe400080006ff */
[----:B------:R-:W-:Y:S02]  /*05b0*/  USHF.L.U32 UR8, UR8, 0x1, URZ ;  /* 0x0000000108087899 */ /* 0x000fe400080006ff */
[----:B------:R-:W-:-:S04]  /*05c0*/  UIADD3 UR6, UPT, UPT, -UR6, 0x100000, URZ ;  /* 0x0010000006067890 */ /* 0x000fc8000fffe1ff */
[----:B------:R-:W-:Y:S02]  /*05d0*/  USHF.L.U32 UR7, UR6, 0xb, URZ ;  /* 0x0000000b06077899 */ /* 0x000fe400080006ff */
[----:B------:R-:W-:Y:S02]  /*05e0*/  USHF.L.U32 UR6, UR6, 0x1, URZ ;  /* 0x0000000106067899 */ /* 0x000fe400080006ff */
[----:B-1----:R-:W-:Y:S01]  /*05f0*/  ULEA UR4, UR4, UR5, 0x18 ;  /* 0x0000000504047291 */ /* 0x002fe2000f8ec0ff */
[----:B------:R-:W1:Y:S11]  /*0600*/  FENCE.VIEW.ASYNC.S ;  /* 0x00000000000073c6 */ /* 0x000e760000000000 */
[----:B-1----:R1:W3:Y:S01]  /*0610*/  SYNCS.EXCH.64 URZ, [UR4], UR8 ;  /* 0x0000000804ff75b2 */ /* 0x0022e20008000100 */
[----:B------:R1:W4:Y:S01]  /*0620*/  SYNCS.EXCH.64 URZ, [UR4+0x48], UR6 ;  /* 0x0000480604ff75b2 */ /* 0x0003220008000100 */
[----:B------:R1:W1:Y:S01]  /*0630*/  SYNCS.EXCH.64 URZ, [UR4+0x8], UR8 ;  /* 0x0000080804ff75b2 */ /* 0x0002620008000100 */
        /* <DEDUP_REMOVED lines=15> */
[----:B------:R-:W-:Y:S01]  /*0730*/  NOP ;  /* 0x0000000000007918 */ /* 0x000fe20000000000 */
.L_x_10:
[----:B-1----:R-:W-:Y:S05]  /*0740*/  BSYNC.RECONVERGENT B0 ;  /* 0x0000000000007941 */ /* 0x002fea0003800200 */
.L_x_9:
[----:B------:R-:W1:Y:S01]  /*0750*/  SHFL.IDX PT, R2, R82, RZ, 0x1f ;  /* 0x00001fff52027589 */ /* 0x000e6200000e0000 */
[----:B------:R-:W-:Y:S01]  /*0760*/  NOP ;  /* 0x0000000000007918 */ /* 0x000fe20000000000 */
[----:B-1----:R-:W-:-:S13]  /*0770*/  ISETP.NE.AND P0, PT, R2, 0x1, PT ;  /* 0x000000010200780c */ /* 0x002fda0003f05270 */
[----:B------:R-:W-:Y:S05]  /*0780*/  @P0 BRA `(.L_x_11) ;  /* 0x0000000000580947 */ /* 0x000fea0003800000 */
        /* <DEDUP_REMOVED lines=9> */
[----:B------:R-:W-:Y:S01]  /*0820*/  USHF.L.U32 UR6, UR6, 0x1, URZ ;  /* 0x0000000106067899 */ /* 0x000fe200080006ff */
[----:B------:R-:W-:Y:S01]  /*0830*/  ELECT P0, URZ, PT ;  /* 0x0000000000ff782f */ /* 0x000fe20003800000 */
[----:B-1----:R-:W-:Y:S01]  /*0840*/  ULEA UR4, UR4, UR5, 0x18 ;  /* 0x0000000504047291 */ /* 0x002fe2000f8ec0ff */
[----:B------:R-:W1:Y:S11]  /*0850*/  FENCE.VIEW.ASYNC.S ;  /* 0x00000000000073c6 */ /* 0x000e760000000000 */
[----:B-1----:R1:W1:Y:S01]  /*0860*/  SYNCS.EXCH.64 URZ, [UR4+0x90], UR8 ;  /* 0x0000900804ff75b2 */ /* 0x0022620008000100 */
        /* <DEDUP_REMOVED lines=8> */
.L_x_11:
[----:B------:R-:W2:Y:S01]  /*08f0*/  SHFL.IDX PT, R2, R82, RZ, 0x1f ;  /* 0x00001fff52027589 */ /* 0x000ea200000e0000 */
[----:B------:R-:W-:Y:S01]  /*0900*/  NOP ;  /* 0x0000000000007918 */ /* 0x000fe20000000000 */
[----:B--2---:R-:W-:-:S13]  /*0910*/  ISETP.NE.AND P0, PT, R2, 0x3, PT ;  /* 0x000000030200780c */ /* 0x004fda0003f05270 */
[----:B------:R-:W-:Y:S05]  /*0920*/  @P0 BRA `(.L_x_12) ;  /* 0x0000000000300947 */ /* 0x000fea0003800000 */
[----:B-1----:R-:W1:Y:S01]  /*0930*/  S2UR UR4, SR_CgaCtaId ;  /* 0x00000000000479c3 */ /* 0x002e620000008800 */
[----:B------:R-:W-:Y:S01]  /*0940*/  UMOV UR6, 0x400 ;  /* 0x0000040000067882 */ /* 0x000fe20000000000 */
[----:B------:R-:W-:Y:S01]  /*0950*/  UMOV UR5, 0x20 ;  /* 0x0000002000057882 */ /* 0x000fe20000000000 */
[----:B------:R-:W-:Y:S01]  /*0960*/  ELECT P0, URZ, PT ;  /* 0x0000000000ff782f */ /* 0x000fe20003800000 */
[----:B-1----:R-:W-:Y:S02]  /*0970*/  ULEA UR6, UR4, UR6, 0x18 ;  /* 0x0000000604067291 */ /* 0x002fe4000f8ec0ff */
[----:B------:R-:W-:-:S04]  /*0980*/  UIADD3 UR4, UPT, UPT, -UR5, 0x100000, URZ ;  /* 0x0010000005047890 */ /* 0x000fc8000fffe1ff */
[----:B------:R-:W-:Y:S02]  /*0990*/  USHF.L.U32 UR5, UR4, 0xb, URZ ;  /* 0x0000000b04057899 */ /* 0x000fe400080006ff */
[----:B------:R-:W-:Y:S01]  /*09a0*/  USHF.L.U32 UR4, UR4, 0x1, URZ ;  /* 0x0000000104047899 */ /* 0x000fe200080006ff */
[----:B------:R-:W1:Y:S11]  /*09b0*/  FENCE.VIEW.ASYNC.S ;  /* 0x00000000000073c6 */ /* 0x000e760000000000 */
[----:B-1----:R2:W1:Y:S01]  /*09c0*/  SYNCS.EXCH.64 URZ, [UR6+0xd0], UR4 ;  /* 0x0000d00406ff75b2 */ /* 0x0024620008000100 */
[----:B------:R2:W1:Y:S02]  /*09d0*/  SYNCS.EXCH.64 URZ, [UR6+0xd8], UR4 ;  /* 0x0000d80406ff75b2 */ /* 0x0004640008000100 */
[----:B--2---:R-:W-:Y:S01]  /*09e0*/  NOP ;  /* 0x0000000000007918 */ /* 0x004fe20000000000 */
.L_x_12:
[----:B------:R-:W2:Y:S01]  /*09f0*/  SHFL.IDX PT, R2, R82, RZ, 0x1f ;  /* 0x00001fff52027589 */ /* 0x000ea200000e0000 */
[----:B------:R-:W-:Y:S01]  /*0a00*/  NOP ;  /* 0x0000000000007918 */ /* 0x000fe20000000000 */
[----:B--2---:R-:W-:-:S13]  /*0a10*/  ISETP.NE.AND P0, PT, R2, 0x4, PT ;  /* 0x000000040200780c */ /* 0x004fda0003f05270 */
[----:B------:R-:W-:Y:S05]  /*0a20*/  @P0 BRA `(.L_x_13) ;  /* 0x00000000004c0947 */ /* 0x000fea0003800000 */
[----:B-1----:R-:W1:Y:S01]  /*0a30*/  S2UR UR6, SR_CgaCtaId ;  /* 0x00000000000679c3 */ /* 0x002e620000008800 */
[----:B------:R-:W-:Y:S01]  /*0a40*/  UMOV UR4, 0x1e0 ;  /* 0x000001e000047882 */ /* 0x000fe20000000000 */
[----:B------:R-:W-:Y:S01]  /*0a50*/  UMOV UR5, 0x400 ;  /* 0x0000040000057882 */ /* 0x000fe20000000000 */
[----:B------:R-:W-:Y:S01]  /*0a60*/  USEL UR4, UR4, 0x1a0, UP3 ;  /* 0x000001a004047887 */ /* 0x000fe20009800000 */
[----:B------:R-:W-:Y:S01]  /*0a70*/  UMOV UR8, 0x1 ;  /* 0x0000000100087882 */ /* 0x000fe20000000000 */
[----:B------:R-:W-:Y:S01]  /*0a80*/  ELECT P0, URZ, PT ;  /* 0x0000000000ff782f */ /* 0x000fe20003800000 */
[----:B------:R-:W-:-:S04]  /*0a90*/  UIADD3 UR8, UPT, UPT, -UR8, 0x100000, URZ ;  /* 0x0010000008087890 */ /* 0x000fc8000fffe1ff */
[----:B------:R-:W-:Y:S02]  /*0aa0*/  USHF.L.U32 UR9, UR8, 0xb, URZ ;  /* 0x0000000b08097899 */ /* 0x000fe400080006ff */
[----:B------:R-:W-:Y:S02]  /*0ab0*/  USHF.L.U32 UR8, UR8, 0x1, URZ ;  /* 0x0000000108087899 */ /* 0x000fe400080006ff */
[----:B-1----:R-:W-:Y:S02]  /*0ac0*/  ULEA UR6, UR6, UR5, 0x18 ;  /* 0x0000000506067291 */ /* 0x002fe4000f8ec0ff */
[----:B------:R-:W-:-:S04]  /*0ad0*/  UIADD3 UR4, UPT, UPT, -UR4, 0x100000, URZ ;  /* 0x0010000004047890 */ /* 0x000fc8000fffe1ff */
[----:B------:R-:W-:Y:S02]  /*0ae0*/  USHF.L.U32 UR5, UR4, 0xb, URZ ;  /* 0x0000000b04057899 */ /* 0x000fe400080006ff */
[----:B------:R-:W-:Y:S01]  /*0af0*/  USHF.L.U32 UR4, UR4, 0x1, URZ ;  /* 0x0000000104047899 */ /* 0x000fe200080006ff */
[----:B------:R-:W1:Y:S03]  /*0b00*/  FENCE.VIEW.ASYNC.S ;  /* 0x00000000000073c6 */ /* 0x000e660000000000 */
[----:B-1----:R2:W1:Y:S08]  /*0b10*/  SYNCS.EXCH.64 URZ, [UR6+0xe0], UR8 ;  /* 0x0000e00806ff75b2 */ /* 0x0024700008000100 */
[----:B------:R2:W1:Y:S01]  /*0b20*/  SYNCS.EXCH.64 URZ, [UR6+0xf0], UR4 ;  /* 0x0000f00406ff75b2 */ /* 0x0004620008000100 */
[----:B------:R2:W1:Y:S01]  /*0b30*/  SYNCS.EXCH.64 URZ, [UR6+0xe8], UR8 ;  /* 0x0000e80806ff75b2 */ /* 0x0004620008000100 */
[----:B------:R2:W1:Y:S02]  /*0b40*/  SYNCS.EXCH.64 URZ, [UR6+0xf8], UR4 ;  /* 0x0000f80406ff75b2 */ /* 0x0004640008000100 */
[----:B--2---:R-:W-:Y:S01]  /*0b50*/  NOP ;  /* 0x0000000000007918 */ /* 0x004fe20000000000 */
.L_x_13:
[----:B------:R-:W2:Y:S01]  /*0b60*/  SHFL.IDX PT, R2, R82, RZ, 0x1f ;  /* 0x00001fff52027589 */ /* 0x000ea200000e0000 */
[----:B------:R-:W-:Y:S01]  /*0b70*/  NOP ;  /* 0x0000000000007918 */ /* 0x000fe20000000000 */
[----:B--2---:R-:W-:-:S13]  /*0b80*/  ISETP.NE.AND P0, PT, R2, 0x5, PT ;  /* 0x000000050200780c */ /* 0x004fda0003f05270 */
[----:B------:R-:W-:Y:S05]  /*0b90*/  @P0 BRA `(.L_x_14) ;  /* 0x0000000000580947 */ /* 0x000fea0003800000 */
[----:B-1----:R-:W1:Y:S01]  /*0ba0*/  S2UR UR4, SR_CgaCtaId ;  /* 0x00000000000479c3 */ /* 0x002e620000008800 */
        /* <DEDUP_REMOVED lines=19> */
[----:B------:R2:W1:Y:S02]  /*0ce0*/  SYNCS.EXCH.64 URZ, [UR4+0x138], UR6 ;  /* 0x0001380604ff75b2 */ /* 0x0004640008000100 */
[----:B--2---:R-:W-:Y:S01]  /*0cf0*/  NOP ;  /* 0x0000000000007918 */ /* 0x004fe20000000000 */
.L_x_14:
[----:B------:R-:W2:Y:S01]  /*0d00*/  SHFL.IDX PT, R2, R82, RZ, 0x1f ;  /* 0x00001fff52027589 */ /* 0x000ea200000e0000 */
[----:B------:R-:W-:Y:S01]  /*0d10*/  NOP ;  /* 0x0000000000007918 */ /* 0x000fe20000000000 */
[----:B--2---:R-:W-:-:S13]  /*0d20*/  ISETP.NE.AND P0, PT, R2, 0x3, PT ;  /* 0x000000030200780c */ /* 0x004fda0003f05270 */
[----:B------:R-:W-:Y:S05]  /*0d30*/  @P0 BRA `(.L_x_15) ;  /* 0x0000000000380947 */ /* 0x000fea0003800000 */
[----:B------:R-:W2:Y:S01]  /*0d40*/  S2UR UR5, SR_CgaCtaId ;  /* 0x00000000000579c3 */ /* 0x000ea20000008800 */
[----:B-1----:R-:W-:Y:S01]  /*0d50*/  UMOV UR4, 0x400 ;  /* 0x0000040000047882 */ /* 0x002fe20000000000 */
[----:B------:R-:W-:Y:S01]  /*0d60*/  UMOV UR6, 0x20 ;  /* 0x0000002000067882 */ /* 0x000fe20000000000 */
[----:B------:R-:W-:Y:S01]  /*0d70*/  ELECT P0, URZ, PT ;  /* 0x0000000000ff782f */ /* 0x000fe20003800000 */
[----:B------:R-:W-:-:S04]  /*0d80*/  UIADD3 UR6, UPT, UPT, -UR6, 0x100000, URZ ;  /* 0x0010000006067890 */ /* 0x000fc8000fffe1ff */
[----:B------:R-:W-:Y:S02]  /*0d90*/  USHF.L.U32 UR7, UR6, 0xb, URZ ;  /* 0x0000000b06077899 */ /* 0x000fe400080006ff */
[----:B------:R-:W-:Y:S02]  /*0da0*/  USHF.L.U32 UR6, UR6, 0x1, URZ ;  /* 0x0000000106067899 */ /* 0x000fe400080006ff */
[----:B--2---:R-:W-:Y:S01]  /*0db0*/  ULEA UR4, UR5, UR4, 0x18 ;  /* 0x0000000405047291 */ /* 0x004fe2000f8ec0ff */
[----:B------:R-:W1:Y:S11]  /*0dc0*/  FENCE.VIEW.ASYNC.S ;  /* 0x00000000000073c6 */ /* 0x000e760000000000 */
[----:B-1----:R2:W1:Y:S01]  /*0dd0*/  SYNCS.EXCH.64 URZ, [UR4+0x140], UR6 ;  /* 0x0001400604ff75b2 */ /* 0x0024620008000100 */
[----:B------:R2:W1:Y:S01]  /*0de0*/  SYNCS.EXCH.64 URZ, [UR4+0x150], UR6 ;  /* 0x0001500604ff75b2 */ /* 0x0004620008000100 */
[----:B------:R2:W1:Y:S01]  /*0df0*/  SYNCS.EXCH.64 URZ, [UR4+0x148], UR6 ;  /* 0x0001480604ff75b2 */ /* 0x0004620008000100 */
[----:B------:R2:W1:Y:S02]  /*0e00*/  SYNCS.EXCH.64 URZ, [UR4+0x158], UR6 ;  /* 0x0001580604ff75b2 */ /* 0x0004640008000100 */
[----:B--2---:R-:W-:Y:S01]  /*0e10*/  NOP ;  /* 0x0000000000007918 */ /* 0x004fe20000000000 */
.L_x_15:
[----:B-1----:R-:W1:Y:S01]  /*0e20*/  LDCU UR4, c[0x0][0x36c] ;  /* 0x00006d80ff0477ac */ /* 0x002e620008000800 */
[----:B------:R-:W-:Y:S01]  /*0e30*/  ISETP.NE.OR P3, PT, R0, 0x2, !P3 ;  /* 0x000000020000780c */ /* 0x000fe20005f65670 */
[----:B------:R-:W-:Y:S01]  /*0e40*/  NOP ;  /* 0x0000000000007918 */ /* 0x000fe20000000000 */
[----:B------:R-:W-:Y:S01]  /*0e50*/  LOP3.LUT R0, R94, 0x1f, RZ, 0xc0, !PT ;  /* 0x0000001f5e007812 */ /* 0x000fe200078ec0ff */
[----:B------:R-:W-:Y:S02]  /*0e60*/  UISETP.NE.AND UP4, UPT, UR18, 0x2, UPT ;  /* 0x000000021200788c */ /* 0x000fe4000bf85270 */
[----:B------:R-:W-:Y:S02]  /*0e70*/  UISETP.NE.AND UP5, UPT, UR18, URZ, UPT ;  /* 0x000000ff1200728c */ /* 0x000fe4000bfa5270 */
[----:B-1----:R-:W-:-:S09]  /*0e80*/  UISETP.EQ.U32.AND UP6, UPT, UR4, 0x1, UPT ;  /* 0x000000010400788c */ /* 0x002fd2000bfc2070 */
[----:B------:R-:W-:Y:S05]  /*0e90*/  BRA.U !UP6, `(.L_x_16) ;  /* 0x000000010e087547 */ /* 0x000fea000b800000 */
[----:B---34-:R-:W-:Y:S01]  /*0ea0*/  UCGABAR_ARV ;  /* 0x00000000000079c7 */ /* 0x018fe20008000000 */
[----:B------:R-:W-:Y:S05]  /*0eb0*/  BRA `(.L_x_17) ;  /* 0x0000000000047947 */ /* 0x000fea0003800000 */
.L_x_16:
[----:B---34-:R-:W-:Y:S01]  /*0ec0*/  NOP ;  /* 0x0000000000007918 */ /* 0x018fe20000000000 */
.L_x_17:
[----:B------:R-:W1:Y:S01]  /*0ed0*/  S2UR UR30, SR_CTAID.X ;  /* 0x00000000001e79c3 */ /* 0x000e620000002500 */
[----:B------:R-:W-:-:S05]  /*0ee0*/  CS2R.32 R84, SR_CgaSize ;  /* 0x0000000000547805 */ /* 0x000fca0000008a00 */
[----:B------:R-:W-:-:S05]  /*0ef0*/  IMAD R84, R84, -0xa0, RZ ;  /* 0xffffff6054547824 */ /* 0x000fca00078e02ff */
[----:B------:R-:W-:-:S14]  /*0f00*/  R2UR UR5, R84 ;  /* 0x00000000540572ca */ /* 0x000fdc00000e0000 */
[----:B------:R-:W2:Y:S01]  /*0f10*/  LDCU UR5, c[0x0][UR5+0x2b0] ;  /* 0x00005600050577ac */ /* 0x000ea20008000800 */
[----:B------:R-:W-:-:S05]  /*0f20*/  CS2R.32 R84, SR_CgaSize ;  /* 0x0000000000547805 */ /* 0x000fca0000008a00 */
[----:B------:R-:W-:-:S05]  /*0f30*/  IMAD R84, R84, -0xa0, RZ ;  /* 0xffffff6054547824 */ /* 0x000fca00078e02ff */
[----:B------:R-:W-:-:S14]  /*0f40*/  R2UR UR4, R84 ;  /* 0x00000000540472ca */ /* 0x000fdc00000e0000 */
[----:B------:R-:W3:Y:S01]  /*0f50*/  LDCU UR4, c[0x0][UR4+0x2b4] ;  /* 0x00005680040477ac */ /* 0x000ee20008000800 */
[----:B------:R-:W4:Y:S01]  /*0f60*/  S2UR UR31, SR_CTAID.Y ;  /* 0x00000000001f79c3 */ /* 0x000f220000002600 */
[----:B------:R-:W-:-:S05]  /*0f70*/  CS2R.32 R84, SR_CgaSize ;  /* 0x0000000000547805 */ /* 0x000fca0000008a00 */
[----:B------:R-:W-:-:S05]  /*0f80*/  IMAD R84, R84, -0xa0, RZ ;  /* 0xffffff6054547824 */ /* 0x000fca00078e02ff */
[----:B------:R-:W-:-:S14]  /*0f90*/  R2UR UR7, R84 ;  /* 0x00000000540772ca */ /* 0x000fdc00000e0000 */
[----:B------:R-:W3:Y:S01]  /*0fa0*/  LDCU UR7, c[0x0][UR7+0x2a0] ;  /* 0x00005400070777ac */ /* 0x000ee20008000800 */
[----:B------:R-:W-:-:S05]  /*0fb0*/  CS2R.32 R84, SR_CgaSize ;  /* 0x0000000000547805 */ /* 0x000fca0000008a00 */
[----:B------:R-:W-:-:S05]  /*0fc0*/  IMAD R84, R84, -0xa0, RZ ;  /* 0xffffff6054547824 */ /* 0x000fca00078e02ff */
[----:B------:R-:W-:-:S14]  /*0fd0*/  R2UR UR8, R84 ;  /* 0x00000000540872ca */ /* 0x000fdc00000e0000 */
[----:B------:R-:W3:Y:S01]  /*0fe0*/  LDCU UR8, c[0x0][UR8+0x2a4] ;  /* 0x00005480080877ac */ /* 0x000ee20008000800 */
[----:B------:R-:W3:Y:S01]  /*0ff0*/  S2UR UR9, SR_CgaCtaId ;  /* 0x00000000000979c3 */ /* 0x000ee20000008800 */
[----:B------:R-:W3:Y:S01]  /*1000*/  LDCU UR19, c[0x0][0xb24] ;  /* 0x00016480ff1377ac */ /* 0x000ee20008000800 */
[----:B------:R-:W3:Y:S01]  /*1010*/  LDCU UR42, c[0x0][0xb24] ;  /* 0x00016480ff2a77ac */ /* 0x000ee20008000800 */
[----:B-1----:R-:W-:Y:S01]  /*1020*/  I2FP.F32.U32 R3, UR30 ;  /* 0x0000001e00037c45 */ /* 0x002fe20008201000 */
[----:B------:R-:W1:Y:S04]  /*1030*/  LDCU UR22, c[0x0][0xb30] ;  /* 0x00016600ff1677ac */ /* 0x000e680008000800 */
[----:B--2---:R-:W-:Y:S01]  /*1040*/  FMUL R3, R3, UR5 ;  /* 0x0000000503037c20 */ /* 0x004fe20008400000 */
[----:B----4-:R-:W-:-:S05]  /*1050*/  I2FP.F32.U32 R2, UR31 ;  /* 0x0000001f00027c45 */ /* 0x010fca0008201000 */
[----:B------:R-:W2:Y:S01]  /*1060*/  F2I.U32.TRUNC.NTZ R3, R3 ;  /* 0x0000000300037305 */ /* 0x000ea2000020f000 */
[----:B---3--:R-:W-:Y:S01]  /*1070*/  FMUL R2, R2, UR4 ;  /* 0x0000000402027c20 */ /* 0x008fe20008400000 */
[----:B------:R-:W-:-:S06]  /*1080*/  USHF.L.U32 UR28, UR9, 0xc, URZ ;  /* 0x0000000c091c7899 */ /* 0x000fcc00080006ff */
[----:B------:R-:W3:Y:S01]  /*1090*/  F2I.U32.TRUNC.NTZ R2, R2 ;  /* 0x0000000200027305 */ /* 0x000ee2000020f000 */
[----:B------:R-:W-:Y:S01]  /*10a0*/  ULOP3.LUT UR28, UR28, 0x1000, URZ, 0xc0, !UPT ;  /* 0x000010001c1c7892 */ /* 0x000fe2000f8ec0ff */
[----:B--2---:R-:W-:Y:S02]  /*10b0*/  R2UR UR4, R3 ;  /* 0x00000000030472ca */ /* 0x004fe400000e0000 */
[----:B---3--:R-:W-:Y:S02]  /*10c0*/  R2UR UR6, R2 ;  /* 0x00000000020672ca */ /* 0x008fe400000e0000 */
[----:B------:R-:W-:-:S09]  /*10d0*/  PRMT R2, RZ, 0x7610, R2 ;  /* 0x00007610ff027816 */ /* 0x000fd20000000002 */
[----:B------:R-:W-:-:S04]  /*10e0*/  UIADD3 UR5, UPT, UPT, -UR4, URZ, URZ ;  /* 0x000000ff04057290 */ /* 0x000fc8000fffe1ff */
[----:B------:R-:W-:Y:S02]  /*10f0*/  UIMAD UR5, UR7, UR5, UR30 ;  /* 0x00000005070572a4 */ /* 0x000fe4000f8e021e */
[----:B------:R-:W-:-:S04]  /*1100*/  UIADD3 UR4, UPT, UPT, -UR6, URZ, URZ ;  /* 0x000000ff06047290 */ /* 0x000fc8000fffe1ff */
[----:B------:R-:W-:Y:S01]  /*1110*/  IMAD.U32 R84, RZ, RZ, UR5 ;  /* 0x00000005ff547e24 */ /* 0x000fe2000f8e00ff */
[----:B------:R-:W-:-:S06]  /*1120*/  UIMAD UR4, UR8, UR4, UR31 ;  /* 0x00000004080472a4 */ /* 0x000fcc000f8e021f */
[----:B------:R-:W-:Y:S01]  /*1130*/  IMAD.U32 R83, RZ, RZ, UR4 ;  /* 0x00000004ff537e24 */ /* 0x000fe2000f8e00ff */
[----:B-1----:R-:W-:Y:S06]  /*1140*/  BRA.U UP5, `(.L_x_18) ;  /* 0x00000001052c7547 */ /* 0x002fec000b800000 */
[----:B------:R-:W-:Y:S02]  /*1150*/  R2UR UR4, R83 ;  /* 0x00000000530472ca */ /* 0x000fe400000e0000 */
[----:B------:R-:W-:-:S11]  /*1160*/  R2UR UR6, R84 ;  /* 0x00000000540672ca */ /* 0x000fd600000e0000 */
[----:B------:R-:W-:-:S04]  /*1170*/  UISETP.NE.AND UP0, UPT, UR4, URZ, UPT ;  /* 0x000000ff0400728c */ /* 0x000fc8000bf05270 */
[----:B------:R-:W-:-:S04]  /*1180*/  UISETP.EQ.OR UP0, UPT, UR6, URZ, !UP0 ;  /* 0x000000ff0600728c */ /* 0x000fc8000c702670 */
[----:B------:R-:W-:Y:S02]  /*1190*/  USEL UR5, URZ, 0x1, !UP0 ;  /* 0x00000001ff057887 */ /* 0x000fe4000c000000 */
[----:B------:R-:W-:-:S04]  /*11a0*/  UISETP.NE.AND UP0, UPT, UR4, URZ, UPT ;  /* 0x000000ff0400728c */ /* 0x000fc8000bf05270 */
[----:B------:R-:W-:Y:S02]  /*11b0*/  USEL UR4, URZ, 0x2, UP0 ;  /* 0x00000002ff047887 */ /* 0x000fe40008000000 */
[----:B------:R-:W-:-:S04]  /*11c0*/  UISETP.NE.AND UP0, UPT, UR6, 0x1, UPT ;  /* 0x000000010600788c */ /* 0x000fc8000bf05270 */
[----:B------:R-:W-:-:S04]  /*11d0*/  USEL UR4, UR4, 0x2, UP0 ;  /* 0x0000000204047887 */ /* 0x000fc80008000000 */
[----:B------:R-:W-:-:S06]  /*11e0*/  UIADD3 UR4, UPT, UPT, UR5, UR4, URZ ;  /* 0x0000000405047290 */ /* 0x000fcc000fffe0ff */
[----:B------:R-:W-:-:S07]  /*11f0*/  IMAD.U32 R2, RZ, RZ, UR4 ;  /* 0x00000004ff027e24 */ /* 0x000fce000f8e00ff */
.L_x_18:
[----:B------:R-:W1:Y:S01]  /*1200*/  S2UR UR36, SR_CTAID.Z ;  /* 0x00000000002479c3 */ /* 0x000e620000002700 */
[----:B------:R-:W-:-:S09]  /*1210*/  UISETP.GE.AND UP0, UPT, UR19, 0x1, UPT ;  /* 0x000000011300788c */ /* 0x000fd2000bf06270 */
[----:B------:R-:W-:Y:S05]  /*1220*/  BRA.U !UP0, `(.L_x_19) ;  /* 0x0000000108d47547 */ /* 0x000fea000b800000 */
[----:B------:R-:W2:Y:S01]  /*1230*/  LDCU.128 UR12, c[0x0][0xb10] ;  /* 0x00016200ff0c77ac */ /* 0x000ea20008000c00 */
[----:B------:R-:W3:Y:S01]  /*1240*/  LDCU UR20, c[0x0][0xb0c] ;  /* 0x00016180ff1477ac */ /* 0x000ee20008000800 */
[----:B------:R-:W4:Y:S01]  /*1250*/  LDCU UR6, c[0x0][0x370] ;  /* 0x00006e00ff0677ac */ /* 0x000f220008000800 */
[----:B------:R-:W1:Y:S01]  /*1260*/  LDCU UR7, c[0x0][0x374] ;  /* 0x00006e80ff0777ac */ /* 0x000e620008000800 */
[----:B------:R-:W1:Y:S01]  /*1270*/  LDCU UR21, c[0x0][0xb20] ;  /* 0x00016400ff1577ac */ /* 0x000e620008000800 */
[----:B--2---:R-:W-:Y:S02]  /*1280*/  UIMAD.WIDE.U32 UR4, UR30, UR12, URZ ;  /* 0x0000000c1e0472a5 */ /* 0x004fe4000f8e00ff */
[----:B---3--:R-:W-:Y:S01]  /*1290*/  UISETP.NE.AND UP0, UPT, UR20, 0x1, UPT ;  /* 0x000000011400788c */ /* 0x008fe2000bf05270 */
[----:B------:R-:W2:Y:S01]  /*12a0*/  LDCU.64 UR8, c[0x0][0xb28] ;  /* 0x00016500ff0877ac */ /* 0x000ea20008000a00 */
[----:B----4-:R-:W-:-:S03]  /*12b0*/  UIMAD.WIDE.U32 UR10, UR6, UR12, URZ ;  /* 0x0000000c060a72a5 */ /* 0x010fc6000f8e00ff */
[----:B------:R-:W-:Y:S01]  /*12c0*/  UMOV UR4, UR5 ;  /* 0x0000000500047c82 */ /* 0x000fe20008000000 */
[----:B------:R-:W-:Y:S02]  /*12d0*/  UISETP.NE.AND UP2, UPT, UR19, 0x1, UPT ;  /* 0x000000011300788c */ /* 0x000fe4000bf45270 */
[----:B------:R-:W-:Y:S01]  /*12e0*/  USHF.R.U32.HI UR4, URZ, UR13, UR4 ;  /* 0x0000000dff047299 */ /* 0x000fe20008011604 */
[----:B------:R-:W-:Y:S01]  /*12f0*/  UMOV UR10, UR11 ;  /* 0x0000000b000a7c82 */ /* 0x000fe20008000000 */
[----:B------:R-:W-:Y:S02]  /*1300*/  UIMAD.WIDE.U32 UR16, UR31, UR15, URZ ;  /* 0x0000000f1f1072a5 */ /* 0x000fe4000f8e00ff */
[----:B------:R-:W-:Y:S02]  /*1310*/  USEL UR5, UR30, UR4, !UP0 ;  /* 0x000000041e057287 */ /* 0x000fe4000c000000 */
[----:B------:R-:W-:Y:S02]  /*1320*/  @UP0 USHF.R.U32.HI UR6, URZ, UR13, UR10 ;  /* 0x0000000dff060299 */ /* 0x000fe4000801160a */
[----:B------:R-:W-:-:S02]  /*1330*/  UISETP.NE.AND UP0, UPT, UR14, 0x1, UPT ;  /* 0x000000010e00788c */ /* 0x000fc4000bf05270 */
[----:B-1----:R-:W-:Y:S02]  /*1340*/  UIMAD.WIDE.U32 UR10, UR7, UR15, URZ ;  /* 0x0000000f070a72a5 */ /* 0x002fe4000f8e00ff */
[----:B--2---:R-:W-:Y:S01]  /*1350*/  UIMAD.WIDE.U32 UR12, UR6, UR8, URZ ;  /* 0x00000008060c72a5 */ /* 0x004fe2000f8e00ff */
[----:B------:R-:W-:Y:S02]  /*1360*/  UMOV UR4, UR17 ;  /* 0x0000001100047c82 */ /* 0x000fe40008000000 */
[----:B------:R-:W-:Y:S02]  /*1370*/  USHF.R.U32.HI UR4, URZ, UR21, UR4 ;  /* 0x00000015ff047299 */ /* 0x000fe40008011604 */
[----:B------:R-:W-:Y:S02]  /*1380*/  UMOV UR10, UR11 ;  /* 0x0000000b000a7c82 */ /* 0x000fe40008000000 */
[----:B------:R-:W-:Y:S01]  /*1390*/  UMOV UR12, UR13 ;  /* 0x0000000d000c7c82 */ /* 0x000fe20008000000 */
[----:B------:R-:W-:-:S02]  /*13a0*/  @UP0 USHF.R.U32.HI UR7, URZ, UR21, UR10 ;  /* 0x00000015ff070299 */ /* 0x000fc4000801160a */
[----:B------:R-:W-:Y:S02]  /*13b0*/  USEL UR4, UR31, UR4, !UP0 ;  /* 0x000000041f047287 */ /* 0x000fe4000c000000 */
[----:B------:R-:W-:Y:S02]  /*13c0*/  UIMAD.WIDE.U32 UR10, UR7, UR8, URZ ;  /* 0x00000008070a72a5 */ /* 0x000fe4000f8e00ff */
[----:B------:R-:W-:Y:S02]  /*13d0*/  @UP2 USHF.R.U32.HI UR6, URZ, UR9, UR12 ;  /* 0x00000009ff062299 */ /* 0x000fe4000801160c */
[----:B------:R-:W-:-:S03]  /*13e0*/  UIMAD.WIDE.U32 UR12, UR4, UR8, URZ ;  /* 0x00000008040c72a5 */ /* 0x000fc6000f8e00ff */
[----:B------:R-:W-:Y:S02]  /*13f0*/  UMOV UR10, UR11 ;  /* 0x0000000b000a7c82 */ /* 0x000fe40008000000 */
[----:B------:R-:W-:Y:S02]  /*1400*/  @UP2 USHF.R.U32.HI UR7, URZ, UR9, UR10 ;  /* 0x00000009ff072299 */ /* 0x000fe4000801160a */
[----:B------:R-:W-:Y:S02]  /*1410*/  UIMAD UR10, UR6, UR19, URZ ;  /* 0x00000013060a72a4 */ /* 0x000fe4000f8e02ff */
[----:B------:R-:W-:-:S04]  /*1420*/  UIMAD UR7, UR7, UR19, URZ ;  /* 0x00000013070772a4 */ /* 0x000fc8000f8e02ff */
[----:B------:R-:W-:-:S03]  /*1430*/  UISETP.GE.AND UP0, UPT, UR4, UR7, UPT ;  /* 0x000000070400728c */ /* 0x000fc6000bf06270 */
[----:B------:R-:W-:Y:S01]  /*1440*/  UMOV UR7, UR13 ;  /* 0x0000000d00077c82 */ /* 0x000fe20008000000 */
[----:B------:R-:W-:Y:S02]  /*1450*/  UISETP.GE.OR UP0, UPT, UR5, UR10, UP0 ;  /* 0x0000000a0500728c */ /* 0x000fe40008706670 */
[----:B------:R-:W-:Y:S02]  /*1460*/  UIMAD.WIDE.U32 UR10, UR5, UR8, URZ ;  /* 0x00000008050a72a5 */ /* 0x000fe4000f8e00ff */
[----:B------:R-:W-:Y:S02]  /*1470*/  USHF.R.U32.HI UR7, URZ, UR9, UR7 ;  /* 0x00000009ff077299 */ /* 0x000fe40008011607 */
[----:B------:R-:W-:Y:S02]  /*1480*/  UIADD3 UR10, UPT, UPT, -UR4, URZ, URZ ;  /* 0x000000ff040a7290 */ /* 0x000fe4000fffe1ff */
[----:B------:R-:W-:Y:S02]  /*1490*/  USEL UR7, UR4, UR7, !UP2 ;  /* 0x0000000704077287 */ /* 0x000fe4000d000000 */
[----:B------:R-:W-:Y:S01]  /*14a0*/  UIMAD UR10, UR14, UR10, UR31 ;  /* 0x0000000a0e0a72a4 */ /* 0x000fe2000f8e021f */
[----:B------:R-:W-:Y:S01]  /*14b0*/  @!UP0 UMOV UR8, UR11 ;  /* 0x0000000b00088c82 */ /* 0x000fe20008000000 */
[----:B------:R-:W-:-:S02]  /*14c0*/  UIADD3 UR11, UPT, UPT, -UR5, URZ, URZ ;  /* 0x000000ff050b7290 */ /* 0x000fc4000fffe1ff */
[----:B------:R-:W-:Y:S02]  /*14d0*/  @!UP0 USHF.R.U32.HI UR8, URZ, UR9, UR8 ;  /* 0x00000009ff088299 */ /* 0x000fe40008011608 */
[----:B------:R-:W-:Y:S02]  /*14e0*/  UIADD3 UR9, UPT, UPT, -UR7, URZ, URZ ;  /* 0x000000ff07097290 */ /* 0x000fe4000fffe1ff */
[----:B------:R-:W-:Y:S02]  /*14f0*/  @!UP0 USEL UR8, UR5, UR8, !UP2 ;  /* 0x0000000805088287 */ /* 0x000fe4000d000000 */
[----:B------:R-:W-:Y:S02]  /*1500*/  UIMAD UR9, UR19, UR9, UR4 ;  /* 0x00000009130972a4 */ /* 0x000fe4000f8e0204 */
[----:B------:R-:W-:Y:S02]  /*1510*/  @!UP0 UIADD3 UR7, UPT, UPT, UR7, -UR8, URZ ;  /* 0x8000000807078290 */ /* 0x000fe4000fffe0ff */
[----:B------:R-:W-:-:S02]  /*1520*/  @!UP0 UIMAD UR6, UR9, UR6, UR8 ;  /* 0x00000006090682a4 */ /* 0x000fc4000f8e0208 */
[----:B------:R-:W-:Y:S02]  /*1530*/  @!UP0 UIMAD UR4, UR7, UR19, UR5 ;  /* 0x00000013070482a4 */ /* 0x000fe4000f8e0205 */
[----:B------:R-:W-:Y:S02]  /*1540*/  UIMAD UR30, UR20, UR11, UR30 ;  /* 0x0000000b141e72a4 */ /* 0x000fe4000f8e021e */
[----:B------:R-:W-:Y:S01]  /*1550*/  UIMAD UR31, UR4, UR14, UR10 ;  /* 0x0000000e041f72a4 */ /* 0x000fe2000f8e020a */
[----:B------:R-:W-:Y:S02]  /*1560*/  @!UP0 UMOV UR5, UR6 ;  /* 0x0000000600058c82 */ /* 0x000fe40008000000 */
[----:B------:R-:W-:-:S12]  /*1570*/  UIMAD UR30, UR5, UR20, UR30 ;  /* 0x00000014051e72a4 */ /* 0x000fd8000f8e021e */
.L_x_19:
[----:B------:R-:W-:-:S09]  /*1580*/  UISETP.NE.AND UP0, UPT, UR22, 0x1, UPT ;  /* 0x000000011600788c */ /* 0x000fd2000bf05270 */
[----:B------:R-:W-:Y:S05]  /*1590*/  BRA.U UP0, `(.L_x_20) ;  /* 0x0000000100407547 */ /* 0x000fea000b800000 */
[----:B------:R-:W2:Y:S01]  /*15a0*/  LDCU.128 UR8, c[0x0][0xb10] ;  /* 0x00016200ff0877ac */ /* 0x000ea20008000c00 */
[----:B------:R-:W3:Y:S01]  /*15b0*/  LDCU UR12, c[0x0][0xb0c] ;  /* 0x00016180ff0c77ac */ /* 0x000ee20008000800 */
[----:B------:R-:W4:Y:S01]  /*15c0*/  LDCU UR13, c[0x0][0xb20] ;  /* 0x00016400ff0d77ac */ /* 0x000f220008000800 */
[----:B--2---:R-:W-:Y:S02]  /*15d0*/  UIMAD.WIDE.U32 UR4, UR30, UR8, URZ ;  /* 0x000000081e0472a5 */ /* 0x004fe4000f8e00ff */
[----:B------:R-:W-:Y:S02]  /*15e0*/  UIMAD.WIDE.U32 UR6, UR31, UR11, URZ ;  /* 0x0000000b1f0672a5 */ /* 0x000fe4000f8e00ff */
[----:B---3--:R-:W-:Y:S02]  /*15f0*/  UISETP.NE.AND UP0, UPT, UR12, 0x1, UPT ;  /* 0x000000010c00788c */ /* 0x008fe4000bf05270 */
[----:B------:R-:W-:-:S03]  /*1600*/  USHF.R.U32.HI UR5, URZ, UR9, UR5 ;  /* 0x00000009ff057299 */ /* 0x000fc60008011605 */
[----:B------:R-:W-:Y:S01]  /*1610*/  UMOV UR4, UR7 ;  /* 0x0000000700047c82 */ /* 0x000fe20008000000 */
[----:B------:R-:W-:Y:S02]  /*1620*/  USEL UR5, UR30, UR5, !UP0 ;  /* 0x000000051e057287 */ /* 0x000fe4000c000000 */
[----:B------:R-:W-:Y:S02]  /*1630*/  UISETP.NE.AND UP0, UPT, UR10, 0x1, UPT ;  /* 0x000000010a00788c */ /* 0x000fe4000bf05270 */
[----:B----4-:R-:W-:-:S04]  /*1640*/  USHF.R.U32.HI UR4, URZ, UR13, UR4 ;  /* 0x0000000dff047299 */ /* 0x010fc80008011604 */
[----:B------:R-:W-:-:S04]  /*1650*/  USEL UR4, UR31, UR4, !UP0 ;  /* 0x000000041f047287 */ /* 0x000fc8000c000000 */
[----:B------:R-:W-:Y:S02]  /*1660*/  UIADD3 UR6, UPT, UPT, UR5, -UR4, URZ ;  /* 0x8000000405067290 */ /* 0x000fe4000fffe0ff */
[----:B------:R-:W-:Y:S02]  /*1670*/  UIADD3 UR4, UPT, UPT, -UR5, UR4, URZ ;  /* 0x0000000405047290 */ /* 0x000fe4000fffe1ff */
[----:B------:R-:W-:Y:S02]  /*1680*/  UIMAD UR31, UR6, UR10, UR31 ;  /* 0x0000000a061f72a4 */ /* 0x000fe4000f8e021f */
[----:B------:R-:W-:-:S12]  /*1690*/  UIMAD UR30, UR4, UR12, UR30 ;  /* 0x0000000c041e72a4 */ /* 0x000fd8000f8e021e */
.L_x_20:
[----:B------:R-:W-:Y:S01]  /*16a0*/  UISETP.NE.AND UP0, UPT, UR18, 0x2, UPT ;  /* 0x000000021200788c */ /* 0x000fe2000bf05270 */
[----:B------:R-:W-:Y:S09]  /*16b0*/  BRA.U !UP6, `(.L_x_21) ;  /* 0x000000010e0c7547 */ /* 0x000ff2000b800000 */
[----:B------:R-:W-:Y:S01]  /*16c0*/  UCGABAR_WAIT ;  /* 0x0000000000007dc7 */ /* 0x000fe20008000000 */
[----:B------:R-:W-:Y:S01]  /*16d0*/  CCTL.IVALL ;  /* 0x00000000ff00798f */ /* 0x000fe20002000000 */
[----:B------:R-:W-:Y:S05]  /*16e0*/  BRA `(.L_x_22) ;  /* 0x0000000000047947 */ /* 0x000fea0003800000 */
.L_x_21:
[----:B------:R-:W-:Y:S06]  /*16f0*/  BAR.SYNC.DEFER_BLOCKING 0x0 ;  /* 0x0000000000007b1d */ /* 0x000fec0000010000 */
.L_x_22:
[----:B------:R-:W-:Y:S05]  /*1700*/  BRA.U UP0, `(.L_x_23) ;  /* 0x00000015007c7547 */ /* 0x000fea000b800000 */
[----:B------:R-:W2:Y:S01]  /*1710*/  LDCU UR6, c[0x0][0x38c] ;  /* 0x00007180ff0677ac */ /* 0x000ea20008000800 */
[----:B------:R-:W3:Y:S01]  /*1720*/  S2UR UR8, SR_CgaCtaId ;  /* 0x00000000000879c3 */ /* 0x000ee20000008800 */
[----:B------:R-:W-:Y:S01]  /*1730*/  PLOP3.LUT P1, PT, PT, PT, UP3, 0x80, 0x8 ;  /* 0x000000000008781c */ /* 0x000fe20003f2f038 */
[----:B------:R-:W-:Y:S01]  /*1740*/  IMAD.MOV.U32 R12, RZ, RZ, 0x1 ;  /* 0x00000001ff0c7424 */ /* 0x000fe200078e00ff */
[----:B------:R-:W-:Y:S01]  /*1750*/  UMOV UR7, 0x400 ;  /* 0x0000040000077882 */ /* 0x000fe20000000000 */
[----:B------:R-:W-:Y:S01]  /*1760*/  UISETP.NE.AND UP1, UPT, UR18, URZ, UPT ;  /* 0x000000ff1200728c */ /* 0x000fe2000bf25270 */
[----:B------:R-:W-:Y:S01]  /*1770*/  ISETP.EQ.OR P2, PT, R0, RZ, P3 ;  /* 0x000000ff0000720c */ /* 0x000fe20001f42670 */
[----:B------:R-:W-:Y:S01]  /*1780*/  USEL UR24, URZ, 0x1, UP4 ;  /* 0x00000001ff187887 */ /* 0x000fe2000a000000 */
[----:B------:R-:W-:Y:S02]  /*1790*/  PLOP3.LUT P1, PT, P1, PT, PT, 0x8, 0x80 ;  /* 0x000000000080781c */ /* 0x000fe40000f2e170 */
[----:B------:R-:W-:Y:S01]  /*17a0*/  CS2R R10, SRZ ;  /* 0x00000000000a7805 */ /* 0x000fe2000001ff00 */
[----:B------:R-:W-:Y:S01]  /*17b0*/  IMAD.MOV.U32 R9, RZ, RZ, RZ ;  /* 0x000000ffff097224 */ /* 0x000fe200078e00ff */
[----:B------:R-:W4:Y:S01]  /*17c0*/  LDCU UR40, c[0x0][0x370] ;  /* 0x00006e00ff2877ac */ /* 0x000f220008000800 */
[----:B------:R-:W-:Y:S01]  /*17d0*/  IMAD.MOV.U32 R8, RZ, RZ, 0x1 ;  /* 0x00000001ff087424 */ /* 0x000fe200078e00ff */
[----:B------:R-:W1:Y:S01]  /*17e0*/  LDCU.64 UR26, c[0x0][0x348] ;  /* 0x00006900ff1a77ac */ /* 0x000e620008000a00 */
[----:B--2---:R-:W-:-:S02]  /*17f0*/  UIADD3 UR5, UPT, UPT, UR6, 0x1f, URZ ;  /* 0x0000001f06057890 */ /* 0x004fc4000fffe0ff */
[----:B------:R-:W-:Y:S02]  /*1800*/  USHF.R.U32.HI UR45, URZ, 0x5, UR28 ;  /* 0x00000005ff2d7899 */ /* 0x000fe4000801161c */
[----:B------:R-:W-:Y:S02]  /*1810*/  USHF.R.S32.HI UR4, URZ, 0x1f, UR5 ;  /* 0x0000001fff047899 */ /* 0x000fe40008011405 */
[----:B---3--:R-:W-:Y:S02]  /*1820*/  ULEA UR7, UR8, UR7, 0x18 ;  /* 0x0000000708077291 */ /* 0x008fe4000f8ec0ff */
[----:B------:R-:W-:Y:S02]  /*1830*/  ULEA.HI UR4, UR4, UR5, URZ, 0x5 ;  /* 0x0000000504047291 */ /* 0x000fe4000f8f28ff */
[----:B------:R-:W-:Y:S02]  /*1840*/  UIADD3 UR5, UPT, UPT, UR6, -0x1, URZ ;  /* 0xffffffff06057890 */ /* 0x000fe4000fffe0ff */
[----:B------:R-:W-:-:S02]  /*1850*/  USHF.R.S32.HI UR43, URZ, 0x5, UR4 ;  /* 0x00000005ff2b7899 */ /* 0x000fc40008011404 */
[----:B------:R-:W-:Y:S02]  /*1860*/  UISETP.GE.U32.AND UP2, UPT, UR5, -0x3f, UPT ;  /* 0xffffffc10500788c */ /* 0x000fe4000bf46070 */
[----:B------:R-:W-:Y:S02]  /*1870*/  UISETP.LT.U32.AND UP0, UPT, UR43, 0x9, UPT ;  /* 0x000000092b00788c */ /* 0x000fe4000bf01070 */
[----:B------:R-:W-:Y:S02]  /*1880*/  ULEA UR29, UR28, UR7, 0x1 ;  /* 0x000000071c1d7291 */ /* 0x000fe4000f8e08ff */
[----:B------:R-:W-:Y:S02]  /*1890*/  USEL UR41, UR43, 0x9, UP0 ;  /* 0x000000092b297887 */ /* 0x000fe40008000000 */
[----:B------:R-:W-:Y:S02]  /*18a0*/  UIADD3 UR46, UPT, UPT, UR6, 0x3e, URZ ;  /* 0x0000003e062e7890 */ /* 0x000fe4000fffe0ff */
[----:B------:R-:W-:-:S02]  /*18b0*/  UIADD3 UR21, UPT, UPT, UR41, -0x1, URZ ;  /* 0xffffffff29157890 */ /* 0x000fc4000fffe0ff */
[----:B------:R-:W-:Y:S01]  /*18c0*/  @UP2 UIADD3 UR21, UPT, UPT, UR41, URZ, URZ ;  /* 0x000000ff29152290 */ /* 0x000fe2000fffe0ff */
[----:B------:R-:W2:Y:S01]  /*18d0*/  LDCU UR39, c[0x0][0x374] ;  /* 0x00006e80ff2777ac */ /* 0x000ea20008000800 */
[----:B------:R-:W-:Y:S02]  /*18e0*/  USEL UR24, UR24, 0x2, UP1 ;  /* 0x0000000218187887 */ /* 0x000fe40008800000 */
[----:B------:R-:W-:Y:S02]  /*18f0*/  UIADD3 UR29, UPT, UPT, UR29, 0x11800, URZ ;  /* 0x000118001d1d7890 */ /* 0x000fe4000fffe0ff */
[----:B------:R-:W-:Y:S02]  /*1900*/  UIADD3 UR44, UPT, UPT, UR43, -UR41, URZ ;  /* 0x800000292b2c7290 */ /* 0x000fe4000fffe0ff */
[----:B------:R-:W-:Y:S01]  /*1910*/  UIADD3 UR21, UPT, UPT, UR21, 0x1, URZ ;  /* 0x0000000115157890 */ /* 0x000fe2000fffe0ff */
[----:B-1--4-:R-:W-:-:S11]  /*1920*/  UMOV UR5, URZ ;  /* 0x000000ff00057c82 */ /* 0x012fd60008000000 */
.L_x_43:
[----:B-1----:R-:W1:Y:S02]  /*1930*/  S2UR UR4, SR_CgaCtaId ;  /* 0x00000000000479c3 */ /* 0x002e640000008800 */
[----:B-1----:R-:W-:-:S09]  /*1940*/  UISETP.NE.AND UP0, UPT, UR4, URZ, UPT ;  /* 0x000000ff0400728c */ /* 0x002fd2000bf05270 */
[----:B------:R-:W-:Y:S05]  /*1950*/  BRA.U UP0, `(.L_x_24) ;  /* 0x0000000100287547 */ /* 0x000fea000b800000 */
[----:B------:R-:W-:Y:S02]  /*1960*/  LEA R0, R9, UR7, 0x3 ;  /* 0x0000000709007c11 */ /* 0x000fe4000f8e18ff */
[----:B------:R-:W-:-:S04]  /*1970*/  SHF.L.U32 R3, R8, 0x1f, RZ ;  /* 0x0000001f08037819 */ /* 0x000fc800000006ff */
[----:B------:R-:W1:Y:S02]  /*1980*/  SYNCS.PHASECHK.TRANS64.TRYWAIT P0, [R0+URZ+0x150], R3 ;  /* 0x00015003000075a7 */ /* 0x000e6400080011ff */
[----:B-1----:R-:W-:Y:S05]  /*1990*/  @!P0 BRA `(.L_x_25) ;  /* 0x0000007c00ec8947 */ /* 0x002fea0003800000 */
.L_x_144:
[----:B------:R3:W-:Y:S01]  /*19a0*/  SYNCS.ARRIVE.TRANS64.A1T0 RZ, [R0+URZ+0x140], RZ ;  /* 0x000140ff00ff79a7 */ /* 0x0007e200081000ff */
[----:B------:R-:W-:-:S05]  /*19b0*/  VIADD R9, R9, 0x1 ;  /* 0x0000000109097836 */ /* 0x000fca0000000000 */
[----:B------:R-:W-:-:S04]  /*19c0*/  ISETP.NE.AND P0, PT, R9, 0x2, PT ;  /* 0x000000020900780c */ /* 0x000fc80003f05270 */
[----:B-1----:R-:W-:Y:S02]  /*19d0*/  SEL R3, RZ, 0x1, P0 ;  /* 0x00000001ff037807 */ /* 0x002fe40000000000 */
[----:B------:R-:W-:Y:S02]  /*19e0*/  SEL R9, R9, RZ, P0 ;  /* 0x000000ff09097207 */ /* 0x000fe40000000000 */
[----:B------:R-:W-:-:S07]  /*19f0*/  LOP3.LUT R8, R8, R3, RZ, 0x3c, !PT ;  /* 0x0000000308087212 */ /* 0x000fce00078e3cff */
.L_x_24:
[----:B------:R-:W-:Y:S01]  /*1a00*/  ULEA UR4, UR5, UR7, 0x3 ;  /* 0x0000000705047291 */ /* 0x000fe2000f8e18ff */
[----:B---3--:R-:W-:Y:S01]  /*1a10*/  SHF.L.U32 R0, R12, 0x1f, RZ ;  /* 0x0000001f0c007819 */ /* 0x008fe200000006ff */
[----:B------:R-:W-:Y:S02]  /*1a20*/  UISETP.GE.U32.AND UP0, UPT, UR46, 0x3f, UPT ;  /* 0x0000003f2e00788c */ /* 0x000fe4000bf06070 */
[----:B------:R-:W-:Y:S02]  /*1a30*/  USHF.L.U32 UR35, UR30, 0x6, URZ ;  /* 0x000000061e237899 */ /* 0x000fe400080006ff */
[----:B------:R-:W-:Y:S01]  /*1a40*/  ULEA UR19, UR31, UR45, 0x8 ;  /* 0x0000002d1f137291 */ /* 0x000fe2000f8e40ff */
[----:B------:R-:W-:Y:S02]  /*1a50*/  UMOV UR13, URZ ;  /* 0x000000ff000d7c82 */ /* 0x000fe40008000000 */
[----:B------:R1:W3:Y:S02]  /*1a60*/  SYNCS.PHASECHK.TRANS64.TRYWAIT P0, [UR4+0x48], R0 ;  /* 0x00004800ff0075a7 */ /* 0x0002e40008001104 */
[----:B------:R-:W-:Y:S07]  /*1a70*/  BRA.U !UP0, `(.L_x_26) ;  /* 0x0000000108c07547 */ /* 0x000fee000b800000 */
[----:B------:R-:W-:Y:S01]  /*1a80*/  UMOV UR6, URZ ;  /* 0x000000ff00067c82 */ /* 0x000fe20008000000 */
[----:B------:R-:W-:-:S05]  /*1a90*/  UMOV UR4, UR5 ;  /* 0x0000000500047c82 */ /* 0x000fca0008000000 */
.L_x_32:
[----:B------:R-:W-:Y:S01]  /*1aa0*/  ULEA UR33, UR4, UR7, 0x3 ;  /* 0x0000000704217291 */ /* 0x000fe2000f8e18ff */
[----:B---3--:R-:W-:Y:S01]  /*1ab0*/  @!P3 MOV R2, 0x5000 ;  /* 0x000050000002b802 */ /* 0x008fe20000000f00 */
[----:B-1-34-:R-:W-:Y:S10]  /*1ac0*/  @P0 BRA `(.L_x_27) ;  /* 0x00000000000c0947 */ /* 0x01aff40003800000 */
[----:B------:R-:W-:-:S04]  /*1ad0*/  SHF.L.U32 R3, R12, 0x1f, RZ ;  /* 0x0000001f0c037819 */ /* 0x000fc800000006ff */
[----:B------:R-:W3:Y:S02]  /*1ae0*/  SYNCS.PHASECHK.TRANS64.TRYWAIT P0, [UR33+0x48], R3 ;  /* 0x00004803ff0075a7 */ /* 0x000ee40008001121 */
[----:B---3--:R-:W-:Y:S05]  /*1af0*/  @!P0 BRA `(.L_x_28) ;  /* 0x0000007c00a88947 */ /* 0x008fea0003800000 */
.L_x_27:
[----:B------:R3:W-:Y:S01]  /*1b00*/  @!P3 SYNCS.ARRIVE.TRANS64 RZ, [UR33], R2 ;  /* 0x00000002ffffb9a7 */ /* 0x0007e20008000021 */
[----:B------:R-:W-:-:S04]  /*1b10*/  ULOP3.LUT UR5, UR24, 0x2, URZ, 0xfc, !UPT ;  /* 0x0000000218057892 */ /* 0x000fc8000f8efcff */
[----:B------:R-:W-:-:S09]  /*1b20*/  UISETP.NE.AND UP0, UPT, UR5, 0x2, UPT ;  /* 0x000000020500788c */ /* 0x000fd2000bf05270 */
[----:B------:R-:W-:Y:S05]  /*1b30*/  BRA.U UP0, `(.L_x_29) ;  /* 0x0000000100047547 */ /* 0x000fea000b800000 */
[----:B--2---:R-:W-:Y:S05]  /*1b40*/  BPT.TRAP 0x1 ;  /* 0x000000040000795c */ /* 0x004fea0000300000 */
.L_x_29:
[----:B------:R-:W-:Y:S04]  /*1b50*/  BSSY.RECONVERGENT B0, `(.L_x_30) ;  /* 0x0000003000007945 */ /* 0x000fe80003800200 */
[----:B------:R-:W-:Y:S05]  /*1b60*/  @P2 BRA `(.L_x_31) ;  /* 0x0000000000042947 */ /* 0x000fea0003800000 */
[----:B--2---:R-:W-:Y:S05]  /*1b70*/  BPT.TRAP 0x1 ;  /* 0x000000040000795c */ /* 0x004fea0000300000 */
.L_x_31:
[----:B--2---:R-:W-:Y:S05]  /*1b80*/  BSYNC.RECONVERGENT B0 ;  /* 0x0000000000007941 */ /* 0x004fea0003800200 */
.L_x_30:
[----:B------:R-:W-:Y:S02]  /*1b90*/  UIADD3 UR5, UPT, UPT, UR4, 0x1, URZ ;  /* 0x0000000104057890 */ /* 0x000fe4000fffe0ff */
[----:B------:R-:W-:Y:S02]  /*1ba0*/  ULEA UR32, UR4, UR7, 0xc ;  /* 0x0000000704207291 */ /* 0x000fe4000f8e60ff */
[----:B------:R-:W-:Y:S02]  /*1bb0*/  UISETP.NE.AND UP0, UPT, UR5, 0x9, UPT ;  /* 0x000000090500788c */ /* 0x000fe4000bf05270 */
[----:B------:R-:W-:Y:S02]  /*1bc0*/  USHF.L.U32 UR34, UR6, 0x5, URZ ;  /* 0x0000000506227899 */ /* 0x000fe400080006ff */
[----:B------:R-:W-:Y:S02]  /*1bd0*/  USEL UR9, URZ, 0x1, UP0 ;  /* 0x00000001ff097887 */ /* 0x000fe40008000000 */
[----:B------:R-:W-:-:S02]  /*1be0*/  USEL UR5, UR5, URZ, UP0 ;  /* 0x000000ff05057287 */ /* 0x000fc40008000000 */
[----:B------:R-:W-:Y:S02]  /*1bf0*/  ULEA UR4, UR4, UR28, 0xd ;  /* 0x0000001c04047291 */ /* 0x000fe4000f8e68ff */
[----:B------:R-:W-:Y:S01]  /*1c00*/  ULEA UR8, UR5, UR7, 0x3 ;  /* 0x0000000705087291 */ /* 0x000fe2000f8e18ff */
[----:B------:R-:W-:Y:S01]  /*1c10*/  LOP3.LUT R12, R12, UR9, RZ, 0x3c, !PT ;  /* 0x000000090c0c7c12 */ /* 0x000fe2000f8e3cff */
[----:B------:R-:W-:Y:S02]  /*1c20*/  UIADD3 UR6, UPT, UPT, UR6, 0x1, URZ ;  /* 0x0000000106067890 */ /* 0x000fe4000fffe0ff */
[----:B------:R-:W-:Y:S01]  /*1c30*/  UIADD3 UR10, UP1, UPT, UR26, 0x80, URZ ;  /* 0x000000801a0a7890 */ /* 0x000fe2000ff3e0ff */
[----:B-1----:R-:W-:Y:S01]  /*1c40*/  SHF.L.U32 R0, R12, 0x1f, RZ ;  /* 0x0000001f0c007819 */ /* 0x002fe200000006ff */
[----:B------:R-:W-:Y:S02]  /*1c50*/  ULEA UR4, UR4, UR7, 0x1 ;  /* 0x0000000704047291 */ /* 0x000fe4000f8e08ff */
[----:B------:R-:W-:Y:S01]  /*1c60*/  UIADD3.X UR11, UPT, UPT, URZ, UR27, URZ, UP1, !UPT ;  /* 0x0000001bff0b7290 */ /* 0x000fe20008ffe4ff */
[----:B------:R4:W1:Y:S01]  /*1c70*/  SYNCS.PHASECHK.TRANS64.TRYWAIT P0, [UR8+0x48], R0 ;  /* 0x00004800ff0075a7 */ /* 0x0008620008001108 */
[----:B------:R-:W-:-:S02]  /*1c80*/  UIADD3 UR8, UP0, UPT, UR26, 0x180, URZ ;  /* 0x000001801a087890 */ /* 0x000fc4000ff1e0ff */
[----:B------:R-:W-:Y:S02]  /*1c90*/  UIADD3 UR32, UPT, UPT, UR32, 0x8800, URZ ;  /* 0x0000880020207890 */ /* 0x000fe4000fffe0ff */
[----:B------:R-:W-:Y:S02]  /*1ca0*/  UIADD3.X UR9, UPT, UPT, URZ, UR27, URZ, UP0, !UPT ;  /* 0x0000001bff097290 */ /* 0x000fe400087fe4ff */
[----:B------:R-:W-:Y:S02]  /*1cb0*/  UISETP.NE.AND UP0, UPT, UR6, UR21, UPT ;  /* 0x000000150600728c */ /* 0x000fe4000bf05270 */
[----:B------:R-:W-:Y:S01]  /*1cc0*/  UIADD3 UR16, UPT, UPT, UR4, 0x11800, URZ ;  /* 0x0001180004107890 */ /* 0x000fe2000fffe0ff */
[----:B------:R-:W-:Y:S01]  /*1cd0*/  UMOV UR12, 0x0 ;  /* 0x00000000000c7882 */ /* 0x000fe20000000000 */
[----:B------:R-:W-:Y:S01]  /*1ce0*/  UMOV UR13, 0x10000000 ;  /* 0x10000000000d7882 */ /* 0x000fe20000000000 */
[----:B------:R-:W-:Y:S01]  /*1cf0*/  UMOV UR4, 0x30000 ;  /* 0x0003000000047882 */ /* 0x000fe20000000000 */
[----:B------:R-:W-:Y:S01]  /*1d00*/  UMOV UR20, UR36 ;  /* 0x0000002400147c82 */ /* 0x000fe20008000000 */
[----:B------:R-:W-:Y:S01]  /*1d10*/  UMOV UR17, UR33 ;  /* 0x0000002100117c82 */ /* 0x000fe20008000000 */
[----:B------:R-:W-:Y:S01]  /*1d20*/  UMOV UR18, UR34 ;  /* 0x0000002200127c82 */ /* 0x000fe20008000000 */
[----:B------:R-:W-:Y:S02]  /*1d30*/  UTMALDG.3D [UR32], [UR10], desc[UR12] ;  /* 0x00000c200a0075b4 */ /* 0x000fe40008011000 */
[----:B------:R2:W-:Y:S02]  /*1d40*/  UTMALDG.3D.MULTICAST [UR16], [UR8], UR4, desc[UR12] ;  /* 0x00000c10080073b4 */ /* 0x0005e40008011804 */
[----:B--2---:R-:W-:Y:S01]  /*1d50*/  UMOV UR13, UR21 ;  /* 0x00000015000d7c82 */ /* 0x004fe20008000000 */
[----:B------:R-:W-:Y:S01]  /*1d60*/  UMOV UR4, UR5 ;  /* 0x0000000500047c82 */ /* 0x000fe20008000000 */
[----:B------:R-:W-:Y:S05]  /*1d70*/  BRA.U UP0, `(.L_x_32) ;  /* 0xfffffffd00487547 */ /* 0x000fea000b83ffff */
.L_x_26:
[----:B------:R-:W-:Y:S01]  /*1d80*/  ULEA UR4, UR5, UR7, 0x3 ;  /* 0x0000000705047291 */ /* 0x000fe2000f8e18ff */
[----:B-1--4-:R-:W-:Y:S01]  /*1d90*/  SHF.L.U32 R0, R12, 0x1f, RZ ;  /* 0x0000001f0c007819 */ /* 0x012fe200000006ff */
[----:B------:R-:W-:Y:S01]  /*1da0*/  @!P1 SYNCS.ARRIVE.TRANS64.A1T0 RZ, [UR7+0xd8], RZ ;  /* 0x0000d8ffffff99a7 */ /* 0x000fe20008100007 */
[----:B------:R-:W-:-:S06]  /*1db0*/  UISETP.GT.AND UP0, UPT, UR43, UR41, UPT ;  /* 0x000000292b00728c */ /* 0x000fcc000bf04270 */
[----:B---3--:R1:W3:Y:S03]  /*1dc0*/  SYNCS.PHASECHK.TRANS64.TRYWAIT P0, [UR4+0x48], R0 ;  /* 0x00004800ff0075a7 */ /* 0x0082e60008001104 */
[----:B------:R-:W-:Y:S05]  /*1dd0*/  BRA.U !UP0, `(.L_x_33) ;  /* 0x0000000108bc7547 */ /* 0x000fea000b800000 */
[----:B------:R-:W-:Y:S01]  /*1de0*/  UIADD3 UR25, UPT, UPT, UR44, UR13, URZ ;  /* 0x0000000d2c197290 */ /* 0x000fe2000fffe0ff */
[----:B------:R-:W-:-:S11]  /*1df0*/  UMOV UR4, UR5 ;  /* 0x0000000500047c82 */ /* 0x000fd60008000000 */
.L_x_39:
[----:B------:R-:W-:Y:S01]  /*1e00*/  ULEA UR9, UR4, UR7, 0x3 ;  /* 0x0000000704097291 */ /* 0x000fe2000f8e18ff */
[----:B---3--:R-:W-:Y:S01]  /*1e10*/  @!P3 MOV R2, 0x5000 ;  /* 0x000050000002b802 */ /* 0x008fe20000000f00 */
[----:B-1-3--:R-:W-:Y:S10]  /*1e20*/  @P0 BRA `(.L_x_34) ;  /* 0x00000000000c0947 */ /* 0x00aff40003800000 */
[----:B------:R-:W-:-:S04]  /*1e30*/  SHF.L.U32 R3, R12, 0x1f, RZ ;  /* 0x0000001f0c037819 */ /* 0x000fc800000006ff */
[----:B------:R-:W3:Y:S02]  /*1e40*/  SYNCS.PHASECHK.TRANS64.TRYWAIT P0, [UR9+0x48], R3 ;  /* 0x00004803ff0075a7 */ /* 0x000ee40008001109 */
[----:B---3--:R-:W-:Y:S05]  /*1e50*/  @!P0 BRA `(.L_x_35) ;  /* 0x0000007800e88947 */ /* 0x008fea0003800000 */
.L_x_34:
[----:B------:R3:W-:Y:S01]  /*1e60*/  @!P3 SYNCS.ARRIVE.TRANS64 RZ, [UR9], R2 ;  /* 0x00000002ffffb9a7 */ /* 0x0007e20008000009 */
[----:B------:R-:W-:-:S04]  /*1e70*/  ULOP3.LUT UR5, UR24, 0x2, URZ, 0xfc, !UPT ;  /* 0x0000000218057892 */ /* 0x000fc8000f8efcff */
[----:B------:R-:W-:-:S09]  /*1e80*/  UISETP.NE.AND UP0, UPT, UR5, 0x2, UPT ;  /* 0x000000020500788c */ /* 0x000fd2000bf05270 */
[----:B------:R-:W-:Y:S05]  /*1e90*/  BRA.U UP0, `(.L_x_36) ;  /* 0x0000000100047547 */ /* 0x000fea000b800000 */
[----:B--2---:R-:W-:Y:S05]  /*1ea0*/  BPT.TRAP 0x1 ;  /* 0x000000040000795c */ /* 0x004fea0000300000 */
.L_x_36:
[----:B------:R-:W-:Y:S04]  /*1eb0*/  BSSY.RECONVERGENT B0, `(.L_x_37) ;  /* 0x0000003000007945 */ /* 0x000fe80003800200 */
[----:B------:R-:W-:Y:S05]  /*1ec0*/  @P2 BRA `(.L_x_38) ;  /* 0x0000000000042947 */ /* 0x000fea0003800000 */
[----:B--2---:R-:W-:Y:S05]  /*1ed0*/  BPT.TRAP 0x1 ;  /* 0x000000040000795c */ /* 0x004fea0000300000 */
.L_x_38:
[----:B--2---:R-:W-:Y:S05]  /*1ee0*/  BSYNC.RECONVERGENT B0 ;  /* 0x0000000000007941 */ /* 0x004fea0003800200 */
.L_x_37:
[----:B------:R-:W-:Y:S02]  /*1ef0*/  UIADD3 UR5, UPT, UPT, UR4, 0x1, URZ ;  /* 0x0000000104057890 */ /* 0x000fe4000fffe0ff */
[----:B------:R-:W-:Y:S02]  /*1f00*/  UIADD3 UR14, UP1, UPT, UR26, 0x80, URZ ;  /* 0x000000801a0e7890 */ /* 0x000fe4000ff3e0ff */
[----:B------:R-:W-:Y:S02]  /*1f10*/  UISETP.NE.AND UP0, UPT, UR5, 0x9, UPT ;  /* 0x000000090500788c */ /* 0x000fe4000bf05270 */
[----:B------:R-:W-:Y:S02]  /*1f20*/  USHF.L.U32 UR10, UR13, 0x5, URZ ;  /* 0x000000050d0a7899 */ /* 0x000fe400080006ff */
[----:B------:R-:W-:Y:S02]  /*1f30*/  USEL UR8, URZ, 0x1, UP0 ;  /* 0x00000001ff087887 */ /* 0x000fe40008000000 */
[----:B------:R-:W-:-:S02]  /*1f40*/  USEL UR5, UR5, URZ, UP0 ;  /* 0x000000ff05057287 */ /* 0x000fc40008000000 */
[----:B------:R-:W-:Y:S02]  /*1f50*/  UIADD3 UR22, UP0, UPT, UR26, 0x180, URZ ;  /* 0x000001801a167890 */ /* 0x000fe4000ff1e0ff */
[----:B------:R-:W-:Y:S01]  /*1f60*/  LOP3.LUT R12, R12, UR8, RZ, 0x3c, !PT ;  /* 0x000000080c0c7c12 */ /* 0x000fe2000f8e3cff */
[----:B------:R-:W-:Y:S02]  /*1f70*/  ULEA UR8, UR4, UR7, 0xc ;  /* 0x0000000704087291 */ /* 0x000fe4000f8e60ff */
[----:B------:R-:W-:Y:S01]  /*1f80*/  ULEA UR6, UR5, UR7, 0x3 ;  /* 0x0000000705067291 */ /* 0x000fe2000f8e18ff */
[----:B-1----:R-:W-:Y:S01]  /*1f90*/  SHF.L.U32 R0, R12, 0x1f, RZ ;  /* 0x0000001f0c007819 */ /* 0x002fe200000006ff */
[----:B------:R-:W-:Y:S02]  /*1fa0*/  UIADD3 UR8, UPT, UPT, UR8, 0x8800, URZ ;  /* 0x0000880008087890 */ /* 0x000fe4000fffe0ff */
[----:B------:R-:W-:Y:S02]  /*1fb0*/  UIADD3.X UR15, UPT, UPT, URZ, UR27, URZ, UP1, !UPT ;  /* 0x0000001bff0f7290 */ /* 0x000fe40008ffe4ff */
[----:B------:R-:W-:-:S02]  /*1fc0*/  ULEA UR16, UR4, UR29, 0xe ;  /* 0x0000001d04107291 */ /* 0x000fc4000f8e70ff */
[----:B------:R-:W-:Y:S01]  /*1fd0*/  UIADD3.X UR23, UPT, UPT, URZ, UR27, URZ, UP0, !UPT ;  /* 0x0000001bff177290 */ /* 0x000fe200087fe4ff */
[----:B------:R4:W1:Y:S01]  /*1fe0*/  SYNCS.PHASECHK.TRANS64.TRYWAIT P0, [UR6+0x48], R0 ;  /* 0x00004800ff0075a7 */ /* 0x0008620008001106 */
[----:B------:R-:W-:Y:S01]  /*1ff0*/  UMOV UR30, 0x0 ;  /* 0x00000000001e7882 */ /* 0x000fe20000000000 */
[----:B------:R-:W-:Y:S01]  /*2000*/  UMOV UR31, 0x10000000 ;  /* 0x10000000001f7882 */ /* 0x000fe20000000000 */
[----:B------:R-:W-:Y:S01]  /*2010*/  UMOV UR11, UR35 ;  /* 0x00000023000b7c82 */ /* 0x000fe20008000000 */
[----:B------:R-:W-:Y:S01]  /*2020*/  UMOV UR12, UR36 ;  /* 0x00000024000c7c82 */ /* 0x000fe20008000000 */
[----:B------:R-:W-:Y:S01]  /*2030*/  UMOV UR6, 0x30000 ;  /* 0x0003000000067882 */ /* 0x000fe20000000000 */
[----:B------:R-:W-:Y:S01]  /*2040*/  UMOV UR20, UR36 ;  /* 0x0000002400147c82 */ /* 0x000fe20008000000 */
[----:B------:R-:W-:Y:S01]  /*2050*/  UMOV UR17, UR9 ;  /* 0x0000000900117c82 */ /* 0x000fe20008000000 */
[----:B------:R-:W-:Y:S01]  /*2060*/  UMOV UR18, UR10 ;  /* 0x0000000a00127c82 */ /* 0x000fe20008000000 */
[----:B------:R4:W-:Y:S01]  /*2070*/  UTMALDG.3D [UR8], [UR14], desc[UR30] ;  /* 0x00001e080e0075b4 */ /* 0x0009e20008011000 */
[----:B------:R-:W-:Y:S01]  /*2080*/  UIADD3 UR13, UPT, UPT, UR13, 0x1, URZ ;  /* 0x000000010d0d7890 */ /* 0x000fe2000fffe0ff */
[----:B------:R-:W-:-:S03]  /*2090*/  UMOV UR4, UR5 ;  /* 0x0000000500047c82 */ /* 0x000fc60008000000 */
[----:B------:R-:W-:Y:S01]  /*20a0*/  UISETP.NE.AND UP0, UPT, UR13, UR25, UPT ;  /* 0x000000190d00728c */ /* 0x000fe2000bf05270 */
[----:B------:R4:W-:Y:S08]  /*20b0*/  UTMALDG.3D.MULTICAST [UR16], [UR22], UR6, desc[UR30] ;  /* 0x00001e10160073b4 */ /* 0x0009f00008011806 */
[----:B----4-:R-:W-:Y:S05]  /*20c0*/  BRA.U UP0, `(.L_x_39) ;  /* 0xfffffffd004c7547 */ /* 0x010fea000b83ffff */
.L_x_33:
[C---:B------:R-:W-:Y:S01]  /*20d0*/  LEA R3, R11.reuse, UR7, 0x3 ;  /* 0x000000070b037c11 */ /* 0x040fe2000f8e18ff */
[----:B------:R-:W-:Y:S01]  /*20e0*/  NOP ;  /* 0x0000000000007918 */ /* 0x000fe20000000000 */
[----:B-1----:R-:W-:Y:S02]  /*20f0*/  SHF.L.U32 R0, R10, 0x1f, RZ ;  /* 0x0000001f0a007819 */ /* 0x002fe400000006ff */
[----:B------:R-:W-:Y:S02]  /*2100*/  LEA R5, R11, UR7, 0x4 ;  /* 0x000000070b057c11 */ /* 0x000fe4000f8e20ff */
[----:B---3--:R-:W1:Y:S02]  /*2110*/  SYNCS.PHASECHK.TRANS64.TRYWAIT P0, [R3+URZ+0xe0], R0 ;  /* 0x0000e000030075a7 */ /* 0x008e6400080011ff */
[----:B-1----:R-:W-:Y:S05]  /*2120*/  @!P0 BRA `(.L_x_40) ;  /* 0x00000078004c8947 */ /* 0x002fea0003800000 */
.L_x_147:
[----:B------:R-:W3:Y:S01]  /*2130*/  LDS.128 R4, [R5+0x170] ;  /* 0x0001700005047984 */ /* 0x000ee20000000c00 */
[----:B------:R-:W-:Y:S01]  /*2140*/  UISETP.GE.AND UP0, UPT, UR42, 0x1, UPT ;  /* 0x000000012a00788c */ /* 0x000fe2000bf06270 */
[----:B------:R-:W-:Y:S01]  /*2150*/  @!PT LDS RZ, [RZ] ;  /* 0x00000000fffff984 */ /* 0x000fe20000000800 */
[----:B------:R-:W-:Y:S01]  /*2160*/  @!PT LDS RZ, [RZ] ;  /* 0x00000000fffff984 */ /* 0x000fe20000000800 */
[----:B------:R-:W-:Y:S01]  /*2170*/  @!PT LDS RZ, [RZ] ;  /* 0x00000000fffff984 */ /* 0x000fe20000000800 */
[----:B------:R-:W-:Y:S01]  /*2180*/  @!PT LDS RZ, [RZ] ;  /* 0x00000000fffff984 */ /* 0x000fe20000000800 */
[----:B------:R4:W-:Y:S06]  /*2190*/  MEMBAR.ALL.CTA ;  /* 0x0000000000007992 */ /* 0x0009ec0000008000 */
[----:B----4-:R-:W4:Y:S01]  /*21a0*/  FENCE.VIEW.ASYNC.S ;  /* 0x00000000000073c6 */ /* 0x010f220000000000 */
[----:B---3--:R-:W-:-:S13]  /*21b0*/  LOP3.LUT P0, RZ, R6, 0x1, RZ, 0xc0, !PT ;  /* 0x0000000106ff7812 */ /* 0x008fda000780c0ff */
[----:B----4-:R-:W-:Y:S01]  /*21c0*/  VOTEU.ANY UP1, P0 ;  /* 0x0000000000ff7886 */ /* 0x010fe20000020100 */
[----:B------:R-:W-:-:S13]  /*21d0*/  PLOP3.LUT P0, PT, PT, PT, UP1, 0x80, 0x8 ;  /* 0x000000000008781c */ /* 0x000fda0003f0f018 */
[----:B-1----:R-:W-:Y:S02]  /*21e0*/  @P0 LOP3.LUT R0, R5, 0xffff, RZ, 0xc0, !PT ;  /* 0x0000ffff05000812 */ /* 0x002fe400078ec0ff */
[----:B------:R-:W-:Y:S02]  /*21f0*/  @P0 MOV R2, R4 ;  /* 0x0000000400020202 */ /* 0x000fe40000000f00 */
[----:B------:R-:W-:Y:S01]  /*2200*/  @P0 R2UR UR6, R0 ;  /* 0x00000000000602ca */ /* 0x000fe200000e0000 */
[----:B------:R-:W-:Y:S01]  /*2210*/  VIADD R0, R3, 0xf0 ;  /* 0x000000f003007836 */ /* 0x000fe20000000000 */
[----:B------:R-:W-:Y:S02]  /*2220*/  @P0 SHF.R.U32.HI R4, RZ, 0x10, R5 ;  /* 0x00000010ff040819 */ /* 0x000fe40000011605 */
[----:B------:R-:W-:Y:S02]  /*2230*/  @P0 R2UR UR8, R2 ;  /* 0x00000000020802ca */ /* 0x000fe400000e0000 */
[----:B------:R-:W-:-:S02]  /*2240*/  PRMT R0, RZ, 0x654, R0 ;  /* 0x00000654ff007816 */ /* 0x000fc40000000000 */
[----:B------:R-:W-:Y:S02]  /*2250*/  @P0 R2UR UR4, R4 ;  /* 0x00000000040402ca */ /* 0x000fe400000e0000 */
[----:B------:R1:W-:Y:S03]  /*2260*/  SYNCS.ARRIVE.TRANS64.RED.A1T0 RZ, [R0+URZ], RZ ;  /* 0x000000ff00ff79a7 */ /* 0x0003e600081004ff */
[----:B------:R-:W-:-:S04]  /*2270*/  @UP1 UMOV UR37, UR6 ;  /* 0x0000000600251c82 */ /* 0x000fc80008000000 */
[----:B------:R-:W-:-:S04]  /*2280*/  @UP1 UMOV UR38, UR8 ;  /* 0x0000000800261c82 */ /* 0x000fc80008000000 */
[----:B------:R-:W-:Y:S01]  /*2290*/  @UP1 UMOV UR36, UR4 ;  /* 0x0000000400241c82 */ /* 0x000fe20008000000 */
[----:B------:R-:W-:Y:S05]  /*22a0*/  BRA.U !UP0, `(.L_x_41) ;  /* 0x0000000108d47547 */ /* 0x000fea000b800000 */
[----:B------:R-:W2:Y:S01]  /*22b0*/  LDCU.128 UR12, c[0x0][0xb10] ;  /* 0x00016200ff0c77ac */ /* 0x000ea20008000c00 */
[----:B------:R-:W3:Y:S01]  /*22c0*/  LDCU UR25, c[0x0][0xb20] ;  /* 0x00016400ff1977ac */ /* 0x000ee20008000800 */
[----:B------:R-:W4:Y:S01]  /*22d0*/  LDCU UR20, c[0x0][0xb0c] ;  /* 0x00016180ff1477ac */ /* 0x000f220008000800 */
[----:B------:R-:W1:Y:S01]  /*22e0*/  LDCU.64 UR10, c[0x0][0xb28] ;  /* 0x00016500ff0a77ac */ /* 0x000e620008000a00 */
[----:B------:R-:W-:Y:S02]  /*22f0*/  UISETP.NE.AND UP3, UPT, UR42, 0x1, UPT ;  /* 0x000000012a00788c */ /* 0x000fe4000bf65270 */
[----:B--2---:R-:W-:Y:S02]  /*2300*/  UIMAD.WIDE.U32 UR16, UR39, UR15, URZ ;  /* 0x0000000f271072a5 */ /* 0x004fe4000f8e00ff */
[----:B------:R-:W-:Y:S02]  /*2310*/  UIMAD.WIDE.U32 UR8, UR40, UR12, URZ ;  /* 0x0000000c280872a5 */ /* 0x000fe4000f8e00ff */
[----:B------:R-:W-:-:S02]  /*2320*/  UISETP.NE.AND UP0, UPT, UR14, 0x1, UPT ;  /* 0x000000010e00788c */ /* 0x000fc4000bf05270 */
[----:B------:R-:W-:Y:S01]  /*2330*/  UIMAD.WIDE.U32 UR22, UR37, UR15, URZ ;  /* 0x0000000f251672a5 */ /* 0x000fe2000f8e00ff */
[----:B------:R-:W-:Y:S02]  /*2340*/  UMOV UR16, UR17 ;  /* 0x0000001100107c82 */ /* 0x000fe40008000000 */
[----:B------:R-:W-:Y:S01]  /*2350*/  UMOV UR8, UR9 ;  /* 0x0000000900087c82 */ /* 0x000fe20008000000 */
[----:B---3--:R-:W-:Y:S02]  /*2360*/  USHF.R.U32.HI UR16, URZ, UR25, UR16 ;  /* 0x00000019ff107299 */ /* 0x008fe40008011610 */
[----:B----4-:R-:W-:Y:S02]  /*2370*/  UISETP.NE.AND UP2, UPT, UR20, 0x1, UPT ;  /* 0x000000011400788c */ /* 0x010fe4000bf45270 */
[----:B------:R-:W-:Y:S02]  /*2380*/  USHF.R.U32.HI UR8, URZ, UR13, UR8 ;  /* 0x0000000dff087299 */ /* 0x000fe40008011608 */
[----:B------:R-:W-:-:S02]  /*2390*/  USEL UR6, UR39, UR16, !UP0 ;  /* 0x0000001027067287 */ /* 0x000fc4000c000000 */
[----:B------:R-:W-:Y:S02]  /*23a0*/  USEL UR8, UR40, UR8, !UP2 ;  /* 0x0000000828087287 */ /* 0x000fe4000d000000 */
[----:B-1----:R-:W-:Y:S01]  /*23b0*/  UIMAD.WIDE.U32 UR16, UR6, UR10, URZ ;  /* 0x0000000a061072a5 */ /* 0x002fe2000f8e00ff */
[----:B------:R-:W-:Y:S01]  /*23c0*/  UMOV UR4, UR23 ;  /* 0x0000001700047c82 */ /* 0x000fe20008000000 */
[----:B------:R-:W-:Y:S02]  /*23d0*/  UIMAD.WIDE.U32 UR18, UR38, UR12, URZ ;  /* 0x0000000c261272a5 */ /* 0x000fe4000f8e00ff */
[----:B------:R-:W-:-:S03]  /*23e0*/  UIMAD.WIDE.U32 UR22, UR8, UR10, URZ ;  /* 0x0000000a081672a5 */ /* 0x000fc6000f8e00ff */
[----:B------:R-:W-:Y:S01]  /*23f0*/  UMOV UR16, UR17 ;  /* 0x0000001100107c82 */ /* 0x000fe20008000000 */
[----:B------:R-:W-:Y:S02]  /*2400*/  USHF.R.U32.HI UR4, URZ, UR25, UR4 ;  /* 0x00000019ff047299 */ /* 0x000fe40008011604 */
[----:B------:R-:W-:Y:S01]  /*2410*/  @UP3 USHF.R.U32.HI UR6, URZ, UR11, UR16 ;  /* 0x0000000bff063299 */ /* 0x000fe20008011610 */
[----:B------:R-:W-:Y:S01]  /*2420*/  UMOV UR18, UR19 ;  /* 0x0000001300127c82 */ /* 0x000fe20008000000 */
[----:B------:R-:W-:Y:S01]  /*2430*/  UMOV UR22, UR23 ;  /* 0x0000001700167c82 */ /* 0x000fe20008000000 */
[----:B------:R-:W-:Y:S02]  /*2440*/  USHF.R.U32.HI UR13, URZ, UR13, UR18 ;  /* 0x0000000dff0d7299 */ /* 0x000fe40008011612 */
[----:B------:R-:W-:Y:S02]  /*2450*/  USEL UR4, UR37, UR4, !UP0 ;  /* 0x0000000425047287 */ /* 0x000fe4000c000000 */
[----:B------:R-:W-:-:S02]  /*2460*/  @UP3 USHF.R.U32.HI UR8, URZ, UR11, UR22 ;  /* 0x0000000bff083299 */ /* 0x000fc40008011616 */
[----:B------:R-:W-:Y:S02]  /*2470*/  UIMAD UR9, UR42, UR6, URZ ;  /* 0x000000062a0972a4 */ /* 0x000fe4000f8e02ff */
[----:B------:R-:W-:Y:S02]  /*2480*/  USEL UR6, UR38, UR13, !UP2 ;  /* 0x0000000d26067287 */ /* 0x000fe4000d000000 */
[----:B------:R-:W-:Y:S02]  /*2490*/  UIMAD UR12, UR42, UR8, URZ ;  /* 0x000000082a0c72a4 */ /* 0x000fe4000f8e02ff */
[----:B------:R-:W-:Y:S02]  /*24a0*/  UISETP.GE.AND UP0, UPT, UR4, UR9, UPT ;  /* 0x000000090400728c */ /* 0x000fe4000bf06270 */
[----:B------:R-:W-:Y:S02]  /*24b0*/  UIMAD.WIDE.U32 UR16, UR4, UR10, URZ ;  /* 0x0000000a041072a5 */ /* 0x000fe4000f8e00ff */
[----:B------:R-:W-:-:S02]  /*24c0*/  UISETP.GE.OR UP0, UPT, UR6, UR12, UP0 ;  /* 0x0000000c0600728c */ /* 0x000fc40008706670 */
[----:B------:R-:W-:Y:S02]  /*24d0*/  UIMAD.WIDE.U32 UR12, UR6, UR10, URZ ;  /* 0x0000000a060c72a5 */ /* 0x000fe4000f8e00ff */
[----:B------:R-:W-:Y:S01]  /*24e0*/  UIADD3 UR15, UPT, UPT, -UR4, URZ, URZ ;  /* 0x000000ff040f7290 */ /* 0x000fe2000fffe1ff */
[----:B------:R-:W-:Y:S01]  /*24f0*/  UMOV UR10, UR17 ;  /* 0x00000011000a7c82 */ /* 0x000fe20008000000 */
[----:B------:R-:W-:Y:S02]  /*2500*/  UIADD3 UR12, UPT, UPT, -UR6, URZ, URZ ;  /* 0x000000ff060c7290 */ /* 0x000fe4000fffe1ff */
[----:B------:R-:W-:-:S03]  /*2510*/  USHF.R.U32.HI UR10, URZ, UR11, UR10 ;  /* 0x0000000bff0a7299 */ /* 0x000fc6000801160a */
[----:B------:R-:W-:Y:S01]  /*2520*/  @!UP0 UMOV UR9, UR13 ;  /* 0x0000000d00098c82 */ /* 0x000fe20008000000 */
[----:B------:R-:W-:Y:S02]  /*2530*/  UIMAD UR15, UR14, UR15, UR37 ;  /* 0x0000000f0e0f72a4 */ /* 0x000fe4000f8e0225 */
[----:B------:R-:W-:Y:S02]  /*2540*/  USEL UR10, UR4, UR10, !UP3 ;  /* 0x0000000a040a7287 */ /* 0x000fe4000d800000 */
[----:B------:R-:W-:Y:S02]  /*2550*/  @!UP0 USHF.R.U32.HI UR9, URZ, UR11, UR9 ;  /* 0x0000000bff098299 */ /* 0x000fe40008011609 */
[----:B------:R-:W-:Y:S02]  /*2560*/  UIADD3 UR11, UPT, UPT, -UR10, URZ, URZ ;  /* 0x000000ff0a0b7290 */ /* 0x000fe4000fffe1ff */
[----:B------:R-:W-:Y:S02]  /*2570*/  @!UP0 USEL UR9, UR6, UR9, !UP3 ;  /* 0x0000000906098287 */ /* 0x000fe4000d800000 */
[----:B------:R-:W-:-:S02]  /*2580*/  UIMAD UR11, UR42, UR11, UR4 ;  /* 0x0000000b2a0b72a4 */ /* 0x000fc4000f8e0204 */
[----:B------:R-:W-:Y:S02]  /*2590*/  @!UP0 UIADD3 UR10, UPT, UPT, UR10, -UR9, URZ ;  /* 0x800000090a0a8290 */ /* 0x000fe4000fffe0ff */
[----:B------:R-:W-:Y:S02]  /*25a0*/  @!UP0 UIMAD UR9, UR11, UR8, UR9 ;  /* 0x000000080b0982a4 */ /* 0x000fe4000f8e0209 */
[----:B------:R-:W-:Y:S02]  /*25b0*/  @!UP0 UIMAD UR4, UR42, UR10, UR6 ;  /* 0x0000000a2a0482a4 */ /* 0x000fe4000f8e0206 */
[----:B------:R-:W-:Y:S02]  /*25c0*/  UIMAD UR8, UR20, UR12, UR38 ;  /* 0x0000000c140872a4 */ /* 0x000fe4000f8e0226 */
[----:B------:R-:W-:Y:S01]  /*25d0*/  UIMAD UR37, UR4, UR14, UR15 ;  /* 0x0000000e042572a4 */ /* 0x000fe2000f8e020f */
[----:B------:R-:W-:Y:S02]  /*25e0*/  @!UP0 UMOV UR6, UR9 ;  /* 0x0000000900068c82 */ /* 0x000fe40008000000 */
[----:B------:R-:W-:-:S12]  /*25f0*/  UIMAD UR38, UR6, UR20, UR8 ;  /* 0x00000014062672a4 */ /* 0x000fd8000f8e0208 */
.L_x_41:
[----:B------:R-:W3:Y:S02]  /*2600*/  LDCU UR4, c[0x0][0xb30] ;  /* 0x00016600ff0477ac */ /* 0x000ee40008000800 */
[----:B---3--:R-:W-:-:S09]  /*2610*/  UISETP.NE.AND UP0, UPT, UR4, 0x1, UPT ;  /* 0x000000010400788c */ /* 0x008fd2000bf05270 */
[----:B------:R-:W-:Y:S05]  /*2620*/  BRA.U UP0, `(.L_x_42) ;  /* 0x0000000100447547 */ /* 0x000fea000b800000 */
[----:B------:R-:W3:Y:S01]  /*2630*/  LDCU.128 UR12, c[0x0][0xb10] ;  /* 0x00016200ff0c77ac */ /* 0x000ee20008000c00 */
[----:B------:R-:W4:Y:S01]  /*2640*/  LDCU UR16, c[0x0][0xb0c] ;  /* 0x00016180ff1077ac */ /* 0x000f220008000800 */
[----:B------:R-:W1:Y:S01]  /*2650*/  LDCU UR17, c[0x0][0xb20] ;  /* 0x00016400ff1177ac */ /* 0x000e620008000800 */
[----:B---3--:R-:W-:Y:S02]  /*2660*/  UIMAD.WIDE.U32 UR10, UR38, UR12, URZ ;  /* 0x0000000c260a72a5 */ /* 0x008fe4000f8e00ff */
[----:B------:R-:W-:Y:S02]  /*2670*/  UIMAD.WIDE.U32 UR8, UR37, UR15, URZ ;  /* 0x0000000f250872a5 */ /* 0x000fe4000f8e00ff */
[----:B----4-:R-:W-:Y:S02]  /*2680*/  UISETP.NE.AND UP2, UPT, UR16, 0x1, UPT ;  /* 0x000000011000788c */ /* 0x010fe4000bf45270 */
[----:B------:R-:W-:Y:S01]  /*2690*/  UISETP.NE.AND UP0, UPT, UR14, 0x1, UPT ;  /* 0x000000010e00788c */ /* 0x000fe2000bf05270 */
[----:B------:R-:W-:-:S02]  /*26a0*/  UMOV UR6, UR11 ;  /* 0x0000000b00067c82 */ /* 0x000fc40008000000 */
[----:B------:R-:W-:Y:S01]  /*26b0*/  UMOV UR4, UR9 ;  /* 0x0000000900047c82 */ /* 0x000fe20008000000 */
[----:B------:R-:W-:Y:S02]  /*26c0*/  USHF.R.U32.HI UR6, URZ, UR13, UR6 ;  /* 0x0000000dff067299 */ /* 0x000fe40008011606 */
[----:B-1----:R-:W-:Y:S02]  /*26d0*/  USHF.R.U32.HI UR4, URZ, UR17, UR4 ;  /* 0x00000011ff047299 */ /* 0x002fe40008011604 */
[----:B------:R-:W-:Y:S02]  /*26e0*/  USEL UR6, UR38, UR6, !UP2 ;  /* 0x0000000626067287 */ /* 0x000fe4000d000000 */
[----:B------:R-:W-:-:S04]  /*26f0*/  USEL UR4, UR37, UR4, !UP0 ;  /* 0x0000000425047287 */ /* 0x000fc8000c000000 */
[----:B------:R-:W-:Y:S02]  /*2700*/  UIADD3 UR8, UPT, UPT, UR6, -UR4, URZ ;  /* 0x8000000406087290 */ /* 0x000fe4000fffe0ff */
[----:B------:R-:W-:Y:S02]  /*2710*/  UIADD3 UR4, UPT, UPT, -UR6, UR4, URZ ;  /* 0x0000000406047290 */ /* 0x000fe4000fffe1ff */
[----:B------:R-:W-:Y:S02]  /*2720*/  UIMAD UR37, UR8, UR14, UR37 ;  /* 0x0000000e082572a4 */ /* 0x000fe4000f8e0225 */
[----:B------:R-:W-:-:S12]  /*2730*/  UIMAD UR38, UR4, UR16, UR38 ;  /* 0x00000010042672a4 */ /* 0x000fd8000f8e0226 */
.L_x_42:
[----:B------:R-:W-:Y:S01]  /*2740*/  VIADD R11, R11, 0x1 ;  /* 0x000000010b0b7836 */ /* 0x000fe20000000000 */
[----:B------:R-:W-:Y:S02]  /*2750*/  R2UR UR6, R84 ;  /* 0x00000000540672ca */ /* 0x000fe400000e0000 */
[----:B------:R-:W-:Y:S02]  /*2760*/  R2UR UR4, R83 ;  /* 0x00000000530472ca */ /* 0x000fe400000e0000 */
[C---:B------:R-:W-:Y:S02]  /*2770*/  ISETP.NE.AND P0, PT, R11.reuse, 0x2, PT ;  /* 0x000000020b00780c */ /* 0x040fe40003f05270 */
[----:B------:R-:W-:Y:S02]  /*2780*/  PLOP3.LUT P1, PT, PT, PT, PT, 0x80, 0x8 ;  /* 0x000000000008781c */ /* 0x000fe40003f2f070 */
[----:B------:R-:W-:Y:S02]  /*2790*/  SEL R3, RZ, 0x1, P0 ;  /* 0x00000001ff037807 */ /* 0x000fe40000000000 */
[----:B------:R-:W-:-:S02]  /*27a0*/  SEL R11, R11, RZ, P0 ;  /* 0x000000ff0b0b7207 */ /* 0x000fc40000000000 */
[----:B------:R-:W-:Y:S01]  /*27b0*/  LOP3.LUT R10, R10, R3, RZ, 0x3c, !PT ;  /* 0x000000030a0a7212 */ /* 0x000fe200078e3cff */
[----:B------:R-:W-:Y:S02]  /*27c0*/  UIADD3 UR30, UPT, UPT, UR38, UR6, URZ ;  /* 0x00000006261e7290 */ /* 0x000fe4000fffe0ff */
[----:B------:R-:W-:Y:S01]  /*27d0*/  UIADD3 UR31, UPT, UPT, UR37, UR4, URZ ;  /* 0x00000004251f7290 */ /* 0x000fe2000fffe0ff */
[----:B------:R-:W-:Y:S11]  /*27e0*/  BRA.U UP1, `(.L_x_43) ;  /* 0xfffffff101507547 */ /* 0x000ff6000b83ffff */
[----:B------:R-:W-:Y:S01]  /*27f0*/  UIADD3 UR7, UPT, UPT, UR7, 0x48, URZ ;  /* 0x0000004807077890 */ /* 0x000fe2000fffe0ff */
[----:B------:R-:W-:-:S03]  /*2800*/  SHF.L.U32 R3, R12, 0x1f, RZ ;  /* 0x0000001f0c037819 */ /* 0x000fc600000006ff */
[----:B------:R-:W-:-:S09]  /*2810*/  ULEA UR4, UR5, UR7, 0x3 ;  /* 0x0000000705047291 */ /* 0x000fd2000f8e18ff */
[----:B------:R-:W3:Y:S02]  /*2820*/  SYNCS.PHASECHK.TRANS64.TRYWAIT P0, [UR4], R3 ;  /* 0x00000003ff0075a7 */ /* 0x000ee40008001104 */
[----:B---3--:R-:W-:Y:S05]  /*2830*/  @!P0 BRA `(.L_x_44) ;  /* 0x00000070009c8947 */ /* 0x008fea0003800000 */
.L_x_149:
[----:B------:R-:W-:-:S04]  /*2840*/  UIADD3 UR4, UPT, UPT, UR5, 0x1, URZ ;  /* 0x0000000105047890 */ /* 0x000fc8000fffe0ff */
[----:B------:R-:W-:-:S04]  /*2850*/  UISETP.NE.AND UP0, UPT, UR4, 0x9, UPT ;  /* 0x000000090400788c */ /* 0x000fc8000bf05270 */
[----:B------:R-:W-:Y:S02]  /*2860*/  USEL UR6, URZ, 0x1, UP0 ;  /* 0x00000001ff067887 */ /* 0x000fe40008000000 */
[----:B------:R-:W-:-:S04]  /*2870*/  USEL UR4, UR4, URZ, UP0 ;  /* 0x000000ff04047287 */ /* 0x000fc80008000000 */
[----:B------:R-:W-:Y:S01]  /*2880*/  ULEA UR5, UR4, UR7, 0x3 ;  /* 0x0000000704057291 */ /* 0x000fe2000f8e18ff */
[----:B------:R-:W-:-:S04]  /*2890*/  LOP3.LUT R2, R12, UR6, RZ, 0x3c, !PT ;  /* 0x000000060c027c12 */ /* 0x000fc8000f8e3cff */
[----:B-1----:R-:W-:-:S04]  /*28a0*/  SHF.L.U32 R3, R2, 0x1f, RZ ;  /* 0x0000001f02037819 */ /* 0x002fc800000006ff */
[----:B------:R-:W1:Y:S02]  /*28b0*/  SYNCS.PHASECHK.TRANS64.TRYWAIT P0, [UR5], R3 ;  /* 0x00000003ff0075a7 */ /* 0x000e640008001105 */
[----:B-1----:R-:W-:Y:S05]  /*28c0*/  @!P0 BRA `(.L_x_45) ;  /* 0x0000007000908947 */ /* 0x002fea0003800000 */
.L_x_151:
        /* <DEDUP_REMOVED lines=9> */
.L_x_153:
        /* <DEDUP_REMOVED lines=9> */
.L_x_155:
        /* <DEDUP_REMOVED lines=9> */
.L_x_157:
        /* <DEDUP_REMOVED lines=9> */
.L_x_159:
        /* <DEDUP_REMOVED lines=9> */
.L_x_161:
        /* <DEDUP_REMOVED lines=9> */
.L_x_163:
[----:B------:R-:W-:-:S04]  /*2c30*/  UIADD3 UR4, UPT, UPT, UR4, 0x1, URZ ;  /* 0x0000000104047890 */ /* 0x000fc8000fffe0ff */
[----:B------:R-:W-:-:S04]  /*2c40*/  UISETP.NE.AND UP0, UPT, UR4, 0x9, UPT ;  /* 0x000000090400788c */ /* 0x000fc8000bf05270 */
[----:B------:R-:W-:Y:S02]  /*2c50*/  USEL UR5, URZ, 0x1, UP0 ;  /* 0x00000001ff057887 */ /* 0x000fe40008000000 */
[----:B------:R-:W-:-:S04]  /*2c60*/  USEL UR4, UR4, URZ, UP0 ;  /* 0x000000ff04047287 */ /* 0x000fc80008000000 */
[----:B------:R-:W-:Y:S01]  /*2c70*/  ULEA UR4, UR4, UR7, 0x3 ;  /* 0x0000000704047291 */ /* 0x000fe2000f8e18ff */
[----:B-1----:R-:W-:-:S04]  /*2c80*/  LOP3.LUT R3, R2, UR5, RZ, 0x3c, !PT ;  /* 0x0000000502037c12 */ /* 0x002fc8000f8e3cff */
[----:B------:R-:W-:Y:S01]  /*2c90*/  SHF.L.U32 R3, R3, 0x1f, RZ ;  /* 0x0000001f03037819 */ /* 0x000fe200000006ff */
[----:B------:R-:W-:-:S07]  /*2ca0*/  IMAD.U32 R0, RZ, RZ, UR4 ;  /* 0x00000004ff007e24 */ /* 0x000fce000f8e00ff */
.L_x_52:
[----:B-1----:R1:W3:Y:S02]  /*2cb0*/  SYNCS.PHASECHK.TRANS64.TRYWAIT P0, [R0+URZ], R3 ;  /* 0x00000003000075a7 */ /* 0x0022e400080011ff */
[----:B---3--:R-:W-:Y:S05]  /*2cc0*/  @!P0 NANOSLEEP.SYNCS 0x989680 ;  /* 0x009896800000895d */ /* 0x008fea0003900000 */
[----:B------:R-:W3:Y:S02]  /*2cd0*/  @!P0 SYNCS.PHASECHK.TRANS64 P0, [R0+URZ], R3 ;  /* 0x00000003000085a7 */ /* 0x000ee400080010ff */
[----:B--23--:R-:W-:Y:S05]  /*2ce0*/  @P0 EXIT ;  /* 0x000000000000094d */ /* 0x00cfea0003800000 */
[----:B------:R-:W-:Y:S05]  /*2cf0*/  BRA `(.L_x_52) ;  /* 0xfffffffc00ec7947 */ /* 0x000fea000383ffff */
.L_x_23:
[----:B------:R-:W2:Y:S02]  /*2d00*/  S2UR UR4, SR_CgaCtaId ;  /* 0x00000000000479c3 */ /* 0x000ea40000008800 */
[----:B--2---:R-:W-:-:S04]  /*2d10*/  UISETP.NE.AND UP0, UPT, UR4, URZ, UPT ;  /* 0x000000ff0400728c */ /* 0x004fc8000bf05270 */
[----:B------:R-:W-:-:S09]  /*2d20*/  UISETP.NE.OR UP0, UPT, UR18, 0x1, UP0 ;  /* 0x000000011200788c */ /* 0x000fd20008705670 */
[----:B------:R-:W-:Y:S05]  /*2d30*/  BRA.U UP0, `(.L_x_53) ;  /* 0x00000005004c7547 */ /* 0x000fea000b800000 */
[----:B------:R-:W2:Y:S01]  /*2d40*/  S2UR UR5, SR_CgaCtaId ;  /* 0x00000000000579c3 */ /* 0x000ea20000008800 */
[----:B------:R-:W-:Y:S01]  /*2d50*/  UMOV UR4, 0x400 ;  /* 0x0000040000047882 */ /* 0x000fe20000000000 */
[----:B------:R-:W-:Y:S01]  /*2d60*/  ISETP.GE.U32.AND P2, PT, R0, 0x2, PT ;  /* 0x000000020000780c */ /* 0x000fe20003f46070 */
[----:B------:R-:W-:Y:S01]  /*2d70*/  IMAD.MOV.U32 R12, RZ, RZ, 0x1 ;  /* 0x00000001ff0c7424 */ /* 0x000fe200078e00ff */
[----:B------:R-:W-:Y:S02]  /*2d80*/  CS2R R10, SRZ ;  /* 0x00000000000a7805 */ /* 0x000fe4000001ff00 */
[----:B------:R-:W-:Y:S01]  /*2d90*/  CS2R R8, SRZ ;  /* 0x0000000000087805 */ /* 0x000fe2000001ff00 */
[----:B--2---:R-:W-:-:S03]  /*2da0*/  ULEA UR6, UR5, UR4, 0x18 ;  /* 0x0000000405067291 */ /* 0x004fc6000f8ec0ff */
[----:B------:R-:W-:-:S09]  /*2db0*/  UMOV UR5, URZ ;  /* 0x000000ff00057c82 */ /* 0x000fd20008000000 */
.L_x_57:
[----:B------:R-:W-:Y:S02]  /*2dc0*/  LEA R2, R8, UR6, 0x3 ;  /* 0x0000000608027c11 */ /* 0x000fe4000f8e18ff */
[----:B------:R-:W-:-:S03]  /*2dd0*/  SHF.L.U32 R5, R9, 0x1f, RZ ;  /* 0x0000001f09057819 */ /* 0x000fc600000006ff */
[----:B------:R-:W-:Y:S01]  /*2de0*/  VIADD R4, R2, 0x150 ;  /* 0x0000015002047836 */ /* 0x000fe20000000000 */
[----:B------:R-:W2:Y:S02]  /*2df0*/  SYNCS.PHASECHK.TRANS64.TRYWAIT P0, [R2+URZ+0x140], R5 ;  /* 0x00014005020075a7 */ /* 0x000ea400080011ff */
[----:B--2---:R-:W-:Y:S05]  /*2e00*/  @!P0 BRA `(.L_x_54) ;  /* 0x0000006c00e88947 */ /* 0x004fea0003800000 */
.L_x_164:
[----:B------:R-:W-:Y:S01]  /*2e10*/  ULEA UR4, UR5, UR6, 0x3 ;  /* 0x0000000605047291 */ /* 0x000fe2000f8e18ff */
[----:B------:R-:W-:Y:S02]  /*2e20*/  PRMT R4, RZ, 0x654, R4 ;  /* 0x00000654ff047816 */ /* 0x000fe40000000004 */
[----:B--2---:R-:W-:Y:S01]  /*2e30*/  SHF.L.U32 R5, R12, 0x1f, RZ ;  /* 0x0000001f0c057819 */ /* 0x004fe200000006ff */
[----:B------:R-:W-:Y:S01]  /*2e40*/  UIADD3 UR7, UPT, UPT, UR4, 0xe0, URZ ;  /* 0x000000e004077890 */ /* 0x000fe2000fffe0ff */
[----:B------:R2:W-:Y:S05]  /*2e50*/  SYNCS.ARRIVE.TRANS64.RED.A1T0 RZ, [R4+URZ], RZ ;  /* 0x000000ff04ff79a7 */ /* 0x0005ea00081004ff */
[----:B------:R-:W-:Y:S01]  /*2e60*/  IMAD.U32 R7, RZ, RZ, UR7 ;  /* 0x00000007ff077e24 */ /* 0x000fe2000f8e00ff */
[----:B------:R-:W3:Y:S04]  /*2e70*/  SYNCS.PHASECHK.TRANS64.TRYWAIT P0, [UR4+0xf0], R5 ;  /* 0x0000f005ff0075a7 */ /* 0x000ee80008001104 */
[----:B------:R-:W-:Y:S01]  /*2e80*/  PRMT R6, R0, 0x654, R7 ;  /* 0x0000065400067816 */ /* 0x000fe20000000007 */
[----:B--2---:R-:W-:Y:S01]  /*2e90*/  @!P2 IMAD.MOV.U32 R4, RZ, RZ, 0x10 ;  /* 0x00000010ff04a424 */ /* 0x004fe200078e00ff */
[----:B---3--:R-:W-:Y:S06]  /*2ea0*/  @!P0 BRA `(.L_x_55) ;  /* 0x0000006c00d48947 */ /* 0x008fec0003800000 */
.L_x_166:
[----:B------:R-:W-:Y:S01]  /*2eb0*/  ULEA UR8, UR5, UR6, 0x4 ;  /* 0x0000000605087291 */ /* 0x000fe2000f8e20ff */
[----:B------:R-:W-:Y:S01]  /*2ec0*/  SEL R3, R6, R3, !P2 ;  /* 0x0000000306037207 */ /* 0x000fe20005000000 */
[----:B------:R-:W-:Y:S01]  /*2ed0*/  UIADD3 UR9, UPT, UPT, UR4, 0xe0, URZ ;  /* 0x000000e004097890 */ /* 0x000fe2000fffe0ff */
[----:B--2---:R-:W-:Y:S01]  /*2ee0*/  LEA R2, R11, UR6, 0x3 ;  /* 0x000000060b027c11 */ /* 0x004fe2000f8e18ff */
[----:B------:R-:W-:Y:S01]  /*2ef0*/  UIADD3 UR8, UPT, UPT, UR8, 0x170, URZ ;  /* 0x0000017008087890 */ /* 0x000fe2000fffe0ff */
[----:B------:R-:W-:Y:S01]  /*2f00*/  SHF.L.U32 R5, R10, 0x1f, RZ ;  /* 0x0000001f0a057819 */ /* 0x000fe200000006ff */
[----:B------:R2:W-:Y:S01]  /*2f10*/  @!P2 SYNCS.ARRIVE.TRANS64.RED RZ, [R3+URZ], R4 ;  /* 0x0000000403ffa9a7 */ /* 0x0005e200080004ff */
[----:B------:R-:W-:Y:S01]  /*2f20*/  UIADD3 UR4, UPT, UPT, UR5, 0x1, URZ ;  /* 0x0000000105047890 */ /* 0x000fe2000fffe0ff */
[----:B------:R-:W-:-:S03]  /*2f30*/  VIADD R8, R8, 0x1 ;  /* 0x0000000108087836 */ /* 0x000fc60000000000 */
[----:B------:R-:W-:Y:S02]  /*2f40*/  UISETP.NE.AND UP0, UPT, UR4, 0x2, UPT ;  /* 0x000000020400788c */ /* 0x000fe4000bf05270 */
[----:B------:R-:W-:Y:S06]  /*2f50*/  UGETNEXTWORKID.BROADCAST [UR8], [UR9] ;  /* 0x00000000080073ca */ /* 0x000fec0008000100 */
[----:B------:R-:W-:Y:S01]  /*2f60*/  USEL UR7, URZ, 0x1, UP0 ;  /* 0x00000001ff077887 */ /* 0x000fe20008000000 */
[----:B------:R-:W-:Y:S01]  /*2f70*/  ISETP.NE.AND P0, PT, R8, 0x2, PT ;  /* 0x000000020800780c */ /* 0x000fe20003f05270 */
[----:B------:R-:W-:Y:S01]  /*2f80*/  USEL UR5, UR4, URZ, UP0 ;  /* 0x000000ff04057287 */ /* 0x000fe20008000000 */
[----:B------:R-:W3:Y:S03]  /*2f90*/  SYNCS.PHASECHK.TRANS64.TRYWAIT P1, [R2+URZ+0xe0], R5 ;  /* 0x0000e005020075a7 */ /* 0x000ee600080211ff */
[----:B------:R-:W-:Y:S01]  /*2fa0*/  LOP3.LUT R12, R12, UR7, RZ, 0x3c, !PT ;  /* 0x000000070c0c7c12 */ /* 0x000fe2000f8e3cff */
[----:B--23--:R-:W-:Y:S07]  /*2fb0*/  @!P1 BRA `(.L_x_56) ;  /* 0x0000006c00a89947 */ /* 0x00cfee0003800000 */
.L_x_167:
[C---:B------:R-:W-:Y:S01]  /*2fc0*/  LEA R4, R11.reuse, UR6, 0x4 ;  /* 0x000000060b047c11 */ /* 0x040fe2000f8e20ff */
[----:B--2---:R-:W-:Y:S01]  /*2fd0*/  VIADD R2, R2, 0xf0 ;  /* 0x000000f002027836 */ /* 0x004fe20000000000 */
[----:B------:R-:W-:Y:S01]  /*2fe0*/  SEL R8, R8, RZ, P0 ;  /* 0x000000ff08087207 */ /* 0x000fe20000000000 */
[----:B------:R-:W-:-:S03]  /*2ff0*/  VIADD R11, R11, 0x1 ;  /* 0x000000010b0b7836 */ /* 0x000fc60000000000 */
[----:B------:R-:W2:Y:S01]  /*3000*/  LDS.128 R4, [R4+0x170] ;  /* 0x0001700004047984 */ /* 0x000ea20000000c00 */
[----:B------:R-:W-:Y:S02]  /*3010*/  PRMT R2, RZ, 0x654, R2 ;  /* 0x00000654ff027816 */ /* 0x000fe40000000002 */
[C---:B------:R-:W-:Y:S01]  /*3020*/  ISETP.NE.AND P1, PT, R11.reuse, 0x2, PT ;  /* 0x000000020b00780c */ /* 0x040fe20003f25270 */
[----:B------:R-:W-:Y:S01]  /*3030*/  @!PT LDS RZ, [RZ] ;  /* 0x00000000fffff984 */ /* 0x000fe20000000800 */
[----:B------:R-:W-:Y:S01]  /*3040*/  @!PT LDS RZ, [RZ] ;  /* 0x00000000fffff984 */ /* 0x000fe20000000800 */
[----:B------:R-:W-:Y:S01]  /*3050*/  @!PT LDS RZ, [RZ] ;  /* 0x00000000fffff984 */ /* 0x000fe20000000800 */
[----:B------:R-:W-:Y:S01]  /*3060*/  @!PT LDS RZ, [RZ] ;  /* 0x00000000fffff984 */ /* 0x000fe20000000800 */
[----:B------:R3:W-:Y:S06]  /*3070*/  MEMBAR.ALL.CTA ;  /* 0x0000000000007992 */ /* 0x0007ec0000008000 */
[----:B---3--:R-:W3:Y:S01]  /*3080*/  FENCE.VIEW.ASYNC.S ;  /* 0x00000000000073c6 */ /* 0x008ee20000000000 */
[----:B------:R-:W-:Y:S01]  /*3090*/  SEL R11, R11, RZ, P1 ;  /* 0x000000ff0b0b7207 */ /* 0x000fe20000800000 */
[----:B---3--:R3:W-:Y:S01]  /*30a0*/  SYNCS.ARRIVE.TRANS64.RED.A1T0 RZ, [R2+URZ], RZ ;  /* 0x000000ff02ff79a7 */ /* 0x0087e200081004ff */
[----:B--2---:R-:W-:-:S02]  /*30b0*/  LOP3.LUT P3, RZ, R6, 0x1, RZ, 0xc0, !PT ;  /* 0x0000000106ff7812 */ /* 0x004fc4000786c0ff */
[----:B------:R-:W-:-:S04]  /*30c0*/  SEL R5, RZ, 0x1, P1 ;  /* 0x00000001ff057807 */ /* 0x000fc80000800000 */
[----:B------:R-:W-:Y:S02]  /*30d0*/  LOP3.LUT R10, R10, R5, RZ, 0x3c, !PT ;  /* 0x000000050a0a7212 */ /* 0x000fe400078e3cff */
[----:B---3--:R-:W-:-:S04]  /*30e0*/  SEL R2, RZ, 0x1, P0 ;  /* 0x00000001ff027807 */ /* 0x008fc80000000000 */
[----:B------:R-:W-:Y:S01]  /*30f0*/  LOP3.LUT R9, R9, R2, RZ, 0x3c, !PT ;  /* 0x0000000209097212 */ /* 0x000fe200078e3cff */
[----:B------:R-:W-:Y:S06]  /*3100*/  @P3 BRA `(.L_x_57) ;  /* 0xfffffffc002c3947 */ /* 0x000fec000383ffff */
[----:B------:R-:W-:Y:S01]  /*3110*/  ULEA UR4, UR5, UR6, 0x3 ;  /* 0x0000000605047291 */ /* 0x000fe2000f8e18ff */
[----:B------:R-:W-:-:S08]  /*3120*/  SHF.L.U32 R3, R12, 0x1f, RZ ;  /* 0x0000001f0c037819 */ /* 0x000fd000000006ff */
[----:B------:R-:W2:Y:S02]  /*3130*/  SYNCS.PHASECHK.TRANS64 P0, [UR4+0xf0], R3 ;  /* 0x0000f003ff0075a7 */ /* 0x000ea40008001004 */
[----:B--2---:R-:W-:Y:S05]  /*3140*/  @P0 BRA `(.L_x_58) ;  /* 0x0000000000080947 */ /* 0x004fea0003800000 */
[----:B------:R-:W2:Y:S02]  /*3150*/  SYNCS.PHASECHK.TRANS64.TRYWAIT P0, [UR4+0xf0], R3 ;  /* 0x0000f003ff0075a7 */ /* 0x000ea40008001104 */
[----:B--2---:R-:W-:Y:S05]  /*3160*/  @!P0 BRA `(.L_x_59) ;  /* 0x0000006c00508947 */ /* 0x004fea0003800000 */
.L_x_58:
[----:B------:R-:W-:-:S04]  /*3170*/  UIADD3 UR7, UPT, UPT, UR5, 0x1, URZ ;  /* 0x0000000105077890 */ /* 0x000fc8000fffe0ff */
[----:B------:R-:W-:-:S04]  /*3180*/  UISETP.NE.AND UP0, UPT, UR7, 0x2, UPT ;  /* 0x000000020700788c */ /* 0x000fc8000bf05270 */
[----:B------:R-:W-:Y:S02]  /*3190*/  USEL UR8, URZ, 0x1, UP0 ;  /* 0x00000001ff087887 */ /* 0x000fe40008000000 */
[----:B------:R-:W-:-:S04]  /*31a0*/  USEL UR7, UR7, URZ, UP0 ;  /* 0x000000ff07077287 */ /* 0x000fc80008000000 */
[----:B------:R-:W-:Y:S01]  /*31b0*/  ULEA UR7, UR7, UR6, 0x3 ;  /* 0x0000000607077291 */ /* 0x000fe2000f8e18ff */
[----:B--2---:R-:W-:-:S04]  /*31c0*/  LOP3.LUT R3, R12, UR8, RZ, 0x3c, !PT ;  /* 0x000000080c037c12 */ /* 0x004fc8000f8e3cff */
[----:B------:R-:W-:-:S04]  /*31d0*/  SHF.L.U32 R0, R3, 0x1f, RZ ;  /* 0x0000001f03007819 */ /* 0x000fc800000006ff */
[----:B------:R-:W2:Y:S02]  /*31e0*/  SYNCS.PHASECHK.TRANS64 P0, [UR7+0xf0], R0 ;  /* 0x0000f000ff0075a7 */ /* 0x000ea40008001007 */
[----:B-12---:R-:W-:Y:S05]  /*31f0*/  @P0 EXIT ;  /* 0x000000000000094d */ /* 0x006fea0003800000 */
[----:B------:R-:W-:Y:S02]  /*3200*/  SHF.L.U32 R3, R3, 0x1f, RZ ;  /* 0x0000001f03037819 */ /* 0x000fe400000006ff */
[----:B------:R-:W-:-:S07]  /*3210*/  MOV R0, UR7 ;  /* 0x0000000700007c02 */ /* 0x000fce0008000f00 */
.L_x_60:
[----:B-1----:R1:W2:Y:S02]  /*3220*/  SYNCS.PHASECHK.TRANS64.TRYWAIT P0, [R0+URZ+0xf0], R3 ;  /* 0x0000f003000075a7 */ /* 0x0022a400080011ff */
[----:B--2---:R-:W-:Y:S05]  /*3230*/  @!P0 NANOSLEEP.SYNCS 0x989680 ;  /* 0x009896800000895d */ /* 0x004fea0003900000 */
[----:B------:R-:W2:Y:S02]  /*3240*/  @!P0 SYNCS.PHASECHK.TRANS64 P0, [R0+URZ+0xf0], R3 ;  /* 0x0000f003000085a7 */ /* 0x000ea400080010ff */
[----:B--2---:R-:W-:Y:S05]  /*3250*/  @P0 EXIT ;  /* 0x000000000000094d */ /* 0x004fea0003800000 */
[----:B------:R-:W-:Y:S05]  /*3260*/  BRA `(.L_x_60) ;  /* 0xfffffffc00ec7947 */ /* 0x000fea000383ffff */
.L_x_53:
[----:B------:R-:W-:Y:S05]  /*3270*/  BRA.U UP5, `(.L_x_61) ;  /* 0x0000000d05a07547 */ /* 0x000fea000b800000 */
[----:B------:R-:W2:Y:S01]  /*3280*/  S2UR UR7, SR_CgaCtaId ;  /* 0x00000000000779c3 */ /* 0x000ea20000008800 */
[----:B------:R-:W-:Y:S01]  /*3290*/  UMOV UR4, 0x40 ;  /* 0x0000004000047882 */ /* 0x000fe20000000000 */
[----:B------:R-:W-:Y:S01]  /*32a0*/  NOP ;  /* 0x0000000000007918 */ /* 0x000fe20000000000 */
[----:B------:R-:W-:Y:S01]  /*32b0*/  UMOV UR6, 0x400 ;  /* 0x0000040000067882 */ /* 0x000fe20000000000 */
[----:B--2---:R-:W-:Y:S02]  /*32c0*/  ULEA UR5, UR7, UR4, 0x18 ;  /* 0x0000000407057291 */ /* 0x004fe4000f8ec0ff */
[----:B------:R-:W-:-:S07]  /*32d0*/  ULEA UR6, UR7, UR6, 0x18 ;  /* 0x0000000607067291 */ /* 0x000fce000f8ec0ff */
[----:B------:R-:W2:Y:S02]  /*32e0*/  LDS.U8 R0, [UR5+0x1c] ;  /* 0x00001c05ff007984 */ /* 0x000ea40008000000 */
[----:B--2---:R-:W-:-:S13]  /*32f0*/  ISETP.NE.AND P0, PT, R0, RZ, PT ;  /* 0x000000ff0000720c */ /* 0x004fda0003f05270 */
[----:B------:R-:W-:Y:S05]  /*3300*/  @P0 BRA `(.L_x_62) ;  /* 0x0000000000580947 */ /* 0x000fea0003800000 */
[----:B------:R-:W-:-:S13]  /*3310*/  ELECT P0, URZ, PT ;  /* 0x0000000000ff782f */ /* 0x000fda0003800000 */
[----:B------:R-:W-:Y:S05]  /*3320*/  @!P0 BRA `(.L_x_63) ;  /* 0x0000000000608947 */ /* 0x000fea0003800000 */
[----:B------:R-:W-:Y:S01]  /*3330*/  UMOV UR4, 0x10 ;  /* 0x0000001000047882 */ /* 0x000fe20000000000 */
[----:B------:R-:W-:Y:S01]  /*3340*/  HFMA2 R0, -RZ, RZ, 0, 5.9604644775390625e-08 ;  /* 0x00000001ff007431 */ /* 0x000fe200000001ff */
[----:B------:R-:W-:-:S03]  /*3350*/  MOV R3, 0xffff ;  /* 0x0000ffff00037802 */ /* 0x000fc60000000f00 */
[----:B------:R-:W-:Y:S04]  /*3360*/  DEPBAR.LE SB2, 0x36 ;  /* 0x0000ad800000791a */ /* 0x000fe80000000000 */
[----:B------:R-:W2:Y:S02]  /*3370*/  UTCATOMSWS.FIND_AND_SET.ALIGN UP0, UR4, UR4 ;  /* 0x00000004000475e3 */ /* 0x000ea40008000800 */
[----:B--2---:R-:W-:Y:S01]  /*3380*/  MOV R4, UR4 ;  /* 0x0000000400047c02 */ /* 0x004fe20008000f00 */
[----:B------:R-:W-:Y:S06]  /*3390*/  BRA.U UP0, `(.L_x_64) ;  /* 0x0000000100187547 */ /* 0x000fec000b800000 */
.L_x_65:
[----:B------:R-:W-:Y:S05]  /*33a0*/  NANOSLEEP 0x64 ;  /* 0x000000640000795d */ /* 0x000fea0003800000 */
[----:B------:R-:W-:-:S05]  /*33b0*/  UMOV UR4, 0x10 ;  /* 0x0000001000047882 */ /* 0x000fca0000000000 */
[----:B------:R-:W-:Y:S04]  /*33c0*/  DEPBAR.LE SB2, 0x36 ;  /* 0x0000ad800000791a */ /* 0x000fe80000000000 */
[----:B------:R-:W2:Y:S02]  /*33d0*/  UTCATOMSWS.FIND_AND_SET.ALIGN UP0, UR4, UR4 ;  /* 0x00000004000475e3 */ /* 0x000ea40008000800 */
[----:B--2---:R-:W-:Y:S01]  /*33e0*/  MOV R4, UR4 ;  /* 0x0000000400047c02 */ /* 0x004fe20008000f00 */
[----:B------:R-:W-:Y:S05]  /*33f0*/  BRA.U !UP0, `(.L_x_65) ;  /* 0xfffffffd08e87547 */ /* 0x000fea000b83ffff */
.L_x_64:
[-C--:B------:R-:W-:Y:S02]  /*3400*/  SHF.L.U32 R3, R3, R4.reuse, RZ ;  /* 0x0000000403037219 */ /* 0x080fe400000006ff */
[----:B------:R-:W-:Y:S01]  /*3410*/  SHF.L.U32 R0, R0, R4, RZ ;  /* 0x0000000400007219 */ /* 0x000fe200000006ff */
[----:B------:R-:W-:Y:S02]  /*3420*/  IMAD.SHL.U32 R4, R4, 0x20, RZ ;  /* 0x0000002004047824 */ /* 0x000fe400078e00ff */
[----:B------:R2:W-:Y:S04]  /*3430*/  ATOMS.OR RZ, [UR5+0x14], R3 ;  /* 0x00001403ffff798c */ /* 0x0005e8000b000005 */
[----:B------:R2:W-:Y:S04]  /*3440*/  ATOMS.OR RZ, [UR5+0x18], R0 ;  /* 0x00001800ffff798c */ /* 0x0005e8000b000005 */
[----:B------:R2:W-:Y:S01]  /*3450*/  STS [UR6+0x190], R4 ;  /* 0x00019004ff007988 */ /* 0x0005e20008000806 */
[----:B------:R-:W-:Y:S05]  /*3460*/  BRA `(.L_x_63) ;  /* 0x0000000000107947 */ /* 0x000fea0003800000 */
.L_x_62:
[----:B------:R-:W-:Y:S02]  /*3470*/  MOV R0, 0xffffffff ;  /* 0xffffffff00007802 */ /* 0x000fe40000000f00 */
[----:B------:R-:W-:-:S03]  /*3480*/  MOV R4, 0x34b0 ;  /* 0x000034b000047802 */ /* 0x000fc60000000f00 */
[----:B------:R2:W-:Y:S04]  /*3490*/  STS [UR6+0x190], R0 ;  /* 0x00019000ff007988 */ /* 0x0005e80008000806 */
[----:B-12--5:R-:W-:Y:S05]  /*34a0*/  CALL.REL.NOINC `($__internal_1_$__cuda_sm10x_tcgen05_guardrail_trap_phase_invalid_during_alloc) ;  /* 0x0000007000987944 */ /* 0x026fea0003c00000 */
.L_x_63:
[----:B------:R-:W-:Y:S05]  /*34b0*/  WARPSYNC.ALL ;  /* 0x0000000000007948 */ /* 0x000fea0003800000 */
[----:B------:R-:W3:Y:S01]  /*34c0*/  S2UR UR4, SR_CgaCtaId ;  /* 0x00000000000479c3 */ /* 0x000ee20000008800 */
[----:B------:R-:W-:Y:S01]  /*34d0*/  UMOV UR17, 0x400 ;  /* 0x0000040000117882 */ /* 0x000fe20000000000 */
[----:B------:R-:W-:-:S06]  /*34e0*/  NOP ;  /* 0x0000000000007918 */ /* 0x000fcc0000000000 */
[----:B------:R-:W-:Y:S06]  /*34f0*/  BAR.ARV 0x6, 0xa0 ;  /* 0x0182800000007b1d */ /* 0x000fec0000002000 */
[----:B------:R-:W4:Y:S01]  /*3500*/  LDCU UR5, c[0x0][0x38c] ;  /* 0x00007180ff0577ac */ /* 0x000f220008000800 */
[----:B------:R-:W-:Y:S01]  /*3510*/  LOP3.LUT R2, R2, 0xffff, RZ, 0xc0, !PT ;  /* 0x0000ffff02027812 */ /* 0x000fe200078ec0ff */
[----:B------:R-:W-:Y:S01]  /*3520*/  IMAD.MOV.U32 R11, RZ, RZ, 0x1 ;  /* 0x00000001ff0b7424 */ /* 0x000fe200078e00ff */
[----:B------:R-:W-:Y:S01]  /*3530*/  CS2R R8, SRZ ;  /* 0x0000000000087805 */ /* 0x000fe2000001ff00 */
[----:B------:R-:W1:Y:S01]  /*3540*/  LDCU UR8, c[0x0][0x38c] ;  /* 0x00007180ff0877ac */ /* 0x000e620008000800 */
[----:B------:R-:W-:Y:S01]  /*3550*/  R2UR UR19, R2 ;  /* 0x00000000021372ca */ /* 0x000fe200000e0000 */
[----:B------:R-:W-:Y:S01]  /*3560*/  IMAD.MOV.U32 R10, RZ, RZ, RZ ;  /* 0x000000ffff0a7224 */ /* 0x000fe200078e00ff */
[----:B------:R-:W-:Y:S01]  /*3570*/  UMOV UR22, URZ ;  /* 0x000000ff00167c82 */ /* 0x000fe20008000000 */
[----:B------:R-:W-:Y:S01]  /*3580*/  UMOV UR14, URZ ;  /* 0x000000ff000e7c82 */ /* 0x000fe20008000000 */
[----:B---3--:R-:W-:Y:S01]  /*3590*/  ULEA UR17, UR4, UR17, 0x18 ;  /* 0x0000001104117291 */ /* 0x008fe2000f8ec0ff */
[----:B------:R-:W-:Y:S01]  /*35a0*/  UMOV UR26, 0x0 ;  /* 0x00000000001a7882 */ /* 0x000fe20000000000 */
[----:B------:R-:W-:-:S02]  /*35b0*/  UMOV UR27, 0x4400010 ;  /* 0x04400010001b7882 */ /* 0x000fc40000000000 */
[----:B------:R-:W-:Y:S02]  /*35c0*/  UIADD3 UR6, UPT, UPT, UR17, 0x8800, URZ ;  /* 0x0000880011067890 */ /* 0x000fe4000fffe0ff */
[----:B------:R-:W-:Y:S02]  /*35d0*/  UIADD3 UR7, UPT, UPT, UR17, 0x11800, URZ ;  /* 0x0001180011077890 */ /* 0x000fe4000fffe0ff */
[----:B----4-:R-:W-:Y:S01]  /*35e0*/  UIADD3 UR5, UPT, UPT, UR5, 0x1f, URZ ;  /* 0x0000001f05057890 */ /* 0x010fe2000fffe0ff */
[----:B--2---:R-:W2:Y:S01]  /*35f0*/  LDS R0, [UR17+0x190] ;  /* 0x00019011ff007984 */ /* 0x004ea20008000800 */
[----:B------:R-:W-:Y:S02]  /*3600*/  USHF.R.U32.HI UR6, URZ, 0x4, UR6 ;  /* 0x00000004ff067899 */ /* 0x000fe40008011606 */
[----:B------:R-:W-:Y:S02]  /*3610*/  USHF.R.S32.HI UR4, URZ, 0x1f, UR5 ;  /* 0x0000001fff047899 */ /* 0x000fe40008011405 */
[----:B------:R-:W-:-:S02]  /*3620*/  ULOP3.LUT UR6, UR6, 0x3fff, URZ, 0xc0, !UPT ;  /* 0x00003fff06067892 */ /* 0x000fc4000f8ec0ff */
[----:B------:R-:W-:Y:S02]  /*3630*/  ULEA.HI UR4, UR4, UR5, URZ, 0x5 ;  /* 0x0000000504047291 */ /* 0x000fe4000f8f28ff */
[----:B------:R-:W-:Y:S02]  /*3640*/  USHF.R.U32.HI UR5, URZ, 0x4, UR7 ;  /* 0x00000004ff057899 */ /* 0x000fe40008011607 */
[----:B------:R-:W-:Y:S02]  /*3650*/  USHF.R.S32.HI UR28, URZ, 0x5, UR4 ;  /* 0x00000005ff1c7899 */ /* 0x000fe40008011404 */
[----:B------:R-:W-:Y:S02]  /*3660*/  ULOP3.LUT UR5, UR5, 0x3fff, URZ, 0xc0, !UPT ;  /* 0x00003fff05057892 */ /* 0x000fe4000f8ec0ff */
[----:B------:R-:W-:Y:S02]  /*3670*/  UISETP.LT.AND UP0, UPT, UR28, 0x1, UPT ;  /* 0x000000011c00788c */ /* 0x000fe4000bf01270 */
[----:B------:R-:W-:-:S02]  /*3680*/  ULOP3.LUT UR20, UR6, 0x10000, URZ, 0xfc, !UPT ;  /* 0x0001000006147892 */ /* 0x000fc4000f8efcff */
[----:B------:R-:W-:Y:S02]  /*3690*/  USEL UR29, UR28, 0x1, !UP0 ;  /* 0x000000011c1d7887 */ /* 0x000fe4000c000000 */
[----:B------:R-:W-:Y:S02]  /*36a0*/  ULOP3.LUT UR21, UR5, 0x10000, URZ, 0xfc, !UPT ;  /* 0x0001000005157892 */ /* 0x000fe4000f8efcff */
[----:B------:R-:W-:Y:S02]  /*36b0*/  UIADD3 UR29, UPT, UPT, -UR29, URZ, URZ ;  /* 0x000000ff1d1d7290 */ /* 0x000fe4000fffe1ff */
[----:B-1----:R-:W-:Y:S01]  /*36c0*/  UISETP.GE.AND UP4, UPT, UR8, 0x1, UPT ;  /* 0x000000010800788c */ /* 0x002fe2000bf86270 */
[----:B------:R-:W-:Y:S01]  /*36d0*/  UMOV UR24, 0x0 ;  /* 0x0000000000187882 */ /* 0x000fe20000000000 */
[----:B------:R-:W-:Y:S01]  /*36e0*/  UMOV UR25, 0x4400010 ;  /* 0x0440001000197882 */ /* 0x000fe20000000000 */
[----:B--2---:R-:W-:-:S15]  /*36f0*/  R2UR UR30, R0 ;  /* 0x00000000001e72ca */ /* 0x004fde00000e0000 */
.L_x_72:
[----:B------:R-:W-:Y:S02]  /*3700*/  LEA R0, R10, UR17, 0x3 ;  /* 0x000000110a007c11 */ /* 0x000fe4000f8e18ff */
[----:B------:R-:W-:Y:S02]  /*3710*/  SHF.L.U32 R5, R9, 0x1f, RZ ;  /* 0x0000001f09057819 */ /* 0x000fe400000006ff */
[----:B------:R-:W-:Y:S01]  /*3720*/  PLOP3.LUT P0, PT, PT, PT, UP4, 0x80, 0x8 ;  /* 0x000000000008781c */ /* 0x000fe20003f0f048 */
[----:B------:R-:W-:Y:S01]  /*3730*/  VIADD R3, R0, 0xf0 ;  /* 0x000000f000037836 */ /* 0x000fe20000000000 */
[----:B-1----:R-:W1:Y:S02]  /*3740*/  SYNCS.PHASECHK.TRANS64.TRYWAIT P1, [R0+URZ+0xe0], R5 ;  /* 0x0000e005000075a7 */ /* 0x002e6400080211ff */
[----:B-1-3--:R-:W-:Y:S09]  /*3750*/  @!P1 BRA `(.L_x_66) ;  /* 0x0000006400ec9947 */ /* 0x00aff20003800000 */
.L_x_169:
[----:B------:R-:W-:Y:S01]  /*3760*/  LEA R4, R10, UR17, 0x4 ;  /* 0x000000110a047c11 */ /* 0x000fe2000f8e20ff */
[----:B------:R-:W-:Y:S01]  /*3770*/  @UP4 ULEA UR4, UR14, UR17, 0x3 ;  /* 0x000000110e044291 */ /* 0x000fe2000f8e18ff */
[----:B------:R-:W-:Y:S01]  /*3780*/  PLOP3.LUT P2, PT, PT, PT, PT, 0x80, 0x8 ;  /* 0x000000000008781c */ /* 0x000fe20003f4f070 */
[----:B------:R-:W-:Y:S01]  /*3790*/  ULEA UR23, UR22, UR17, 0x3 ;  /* 0x0000001116177291 */ /* 0x000fe2000f8e18ff */
[----:B------:R-:W-:Y:S02]  /*37a0*/  PRMT R3, RZ, 0x654, R3 ;  /* 0x00000654ff037816 */ /* 0x000fe40000000003 */
[----:B-1----:R-:W1:Y:S01]  /*37b0*/  LDS.128 R4, [R4+0x170] ;  /* 0x0001700004047984 */ /* 0x002e620000000c00 */
[----:B------:R-:W-:Y:S02]  /*37c0*/  @P0 SHF.L.U32 R2, R8, 0x1f, RZ ;  /* 0x0000001f08020819 */ /* 0x000fe400000006ff */
[----:B------:R-:W-:Y:S01]  /*37d0*/  SHF.L.U32 R0, R11, 0x1f, RZ ;  /* 0x0000001f0b007819 */ /* 0x000fe200000006ff */
[----:B------:R-:W-:Y:S01]  /*37e0*/  @!PT LDS RZ, [RZ] ;  /* 0x00000000fffff984 */ /* 0x000fe20000000800 */
[----:B------:R-:W-:Y:S01]  /*37f0*/  @!PT LDS RZ, [RZ] ;  /* 0x00000000fffff984 */ /* 0x000fe20000000800 */
[----:B------:R-:W-:Y:S01]  /*3800*/  @!PT LDS RZ, [RZ] ;  /* 0x00000000fffff984 */ /* 0x000fe20000000800 */
[----:B------:R-:W-:Y:S01]  /*3810*/  @!PT LDS RZ, [RZ] ;  /* 0x00000000fffff984 */ /* 0x000fe20000000800 */
[----:B------:R2:W-:Y:S06]  /*3820*/  MEMBAR.ALL.CTA ;  /* 0x0000000000007992 */ /* 0x0005ec0000008000 */
[----:B--2---:R-:W2:Y:S02]  /*3830*/  FENCE.VIEW.ASYNC.S ;  /* 0x00000000000073c6 */ /* 0x004ea40000000000 */
[----:B--2---:R2:W-:Y:S01]  /*3840*/  SYNCS.ARRIVE.TRANS64.RED.A1T0 RZ, [R3+URZ], RZ ;  /* 0x000000ff03ff79a7 */ /* 0x0045e200081004ff */
[----:B------:R2:W3:Y:S01]  /*3850*/  @P0 SYNCS.PHASECHK.TRANS64.TRYWAIT P2, [UR4], R2 ;  /* 0x00000002ff0005a7 */ /* 0x0004e20008041104 */
[----:B------:R-:W-:Y:S01]  /*3860*/  ULEA.HI UR4, UR22, UR22, URZ, 0x1 ;  /* 0x0000001616047291 */ /* 0x000fe2000f8f08ff */
[----:B-1----:R-:W-:-:S03]  /*3870*/  LOP3.LUT P1, RZ, R6, 0x1, RZ, 0xc0, !PT ;  /* 0x0000000106ff7812 */ /* 0x002fc6000782c0ff */
[----:B------:R-:W-:Y:S02]  /*3880*/  USHF.L.U32 UR18, UR4, 0x7, URZ ;  /* 0x0000000704127899 */ /* 0x000fe400080006ff */
[----:B------:R-:W-:Y:S02]  /*3890*/  ULOP3.LUT UR4, UR4, 0xffe, URZ, 0xc0, !UPT ;  /* 0x00000ffe04047892 */ /* 0x000fe4000f8ec0ff */
[----:B------:R-:W-:Y:S02]  /*38a0*/  ULOP3.LUT UR18, UR18, 0xffffff00, URZ, 0xc0, !UPT ;  /* 0xffffff0012127892 */ /* 0x000fe4000f8ec0ff */
[----:B------:R-:W-:Y:S02]  /*38b0*/  UIADD3 UR4, UPT, UPT, -UR4, UR22, URZ ;  /* 0x0000001604047290 */ /* 0x000fe4000fffe1ff */
[----:B------:R-:W-:Y:S01]  /*38c0*/  UIADD3 UR18, UPT, UPT, UR30, UR18, URZ ;  /* 0x000000121e127290 */ /* 0x000fe2000fffe0ff */
[----:B------:R-:W1:Y:S03]  /*38d0*/  SYNCS.PHASECHK.TRANS64.TRYWAIT P0, [UR23+0x120], R0 ;  /* 0x00012000ff0075a7 */ /* 0x000e660008001117 */
[----:B------:R-:W-:Y:S01]  /*38e0*/  ULEA UR18, UR4, UR18, 0x14 ;  /* 0x0000001204127291 */ /* 0x000fe2000f8ea0ff */
[----:B-123--:R-:W-:Y:S11]  /*38f0*/  @!P0 BRA `(.L_x_67) ;  /* 0x0000006400988947 */ /* 0x00eff60003800000 */
.L_x_171:
[----:B------:R-:W-:Y:S01]  /*3900*/  IADD3 R10, PT, PT, R10, 0x1, RZ ;  /* 0x000000010a0a7810 */ /* 0x000fe20007ffe0ff */
[----:B------:R-:W-:Y:S06]  /*3910*/  BRA.U !UP4, `(.L_x_68) ;  /* 0x000000010c987547 */ /* 0x000fec000b800000 */
[----:B------:R-:W-:Y:S01]  /*3920*/  UPLOP3.LUT UP2, UPT, UPT, UPT, UPT, 0x40, 0x4 ;  /* 0x000000000004789c */ /* 0x000fe20003f4e870 */
[----:B------:R-:W-:Y:S01]  /*3930*/  UMOV UR16, UR29 ;  /* 0x0000001d00107c82 */ /* 0x000fe20008000000 */
[----:B------:R-:W-:Y:S01]  /*3940*/  UMOV UR15, UR28 ;  /* 0x0000001c000f7c82 */ /* 0x000fe20008000000 */
[----:B------:R-:W-:-:S08]  /*3950*/  UMOV UR6, UR14 ;  /* 0x0000000e00067c82 */ /* 0x000fd00008000000 */
.L_x_71:
[----:B------:R-:W-:Y:S02]  /*3960*/  UIADD3 UR16, UPT, UPT, UR16, 0x1, URZ ;  /* 0x0000000110107890 */ /* 0x000fe4000fffe0ff */
[----:B--2---:R-:W-:Y:S02]  /*3970*/  ULEA UR5, UR6, UR17, 0x3 ;  /* 0x0000001106057291 */ /* 0x004fe4000f8e18ff */
[----:B------:R-:W-:Y:S01]  /*3980*/  UISETP.NE.AND UP3, UPT, UR16, URZ, UPT ;  /* 0x000000ff1000728c */ /* 0x000fe2000bf65270 */
[----:B---3--:R-:W-:Y:S10]  /*3990*/  @P2 BRA `(.L_x_69) ;  /* 0x00000000000c2947 */ /* 0x008ff40003800000 */
[----:B-1----:R-:W-:Y:S04]  /*39a0*/  SHF.L.U32 R3, R8, 0x1f, RZ ;  /* 0x0000001f08037819 */ /* 0x002fe800000006ff */
[----:B------:R-:W1:Y:S02]  /*39b0*/  SYNCS.PHASECHK.TRANS64.TRYWAIT P0, [UR5], R3 ;  /* 0x00000003ff0075a7 */ /* 0x000e640008001105 */
[----:B-1----:R-:W-:Y:S05]  /*39c0*/  @!P0 BRA `(.L_x_70) ;  /* 0x00000064007c8947 */ /* 0x002fea0003800000 */
.L_x_69:
[----:B------:R-:W-:Y:S01]  /*39d0*/  UISETP.NE.AND UP0, UPT, UR15, 0x1, UPT ;  /* 0x000000010f00788c */ /* 0x000fe2000bf05270 */
[----:B------:R-:W-:Y:S01]  /*39e0*/  PLOP3.LUT P2, PT, PT, PT, PT, 0x80, 0x8 ;  /* 0x000000000008781c */ /* 0x000fe20003f4f070 */
[----:B------:R-:W-:Y:S02]  /*39f0*/  UIADD3 UR4, UPT, UPT, UR6, 0x1, URZ ;  /* 0x0000000106047890 */ /* 0x000fe4000fffe0ff */
[----:B------:R-:W-:Y:S02]  /*3a00*/  ULEA UR12, UR6, UR21, 0xa ;  /* 0x00000015060c7291 */ /* 0x000fe4000f8e50ff */
[----:B------:R-:W-:Y:S01]  /*3a10*/  UISETP.NE.AND UP1, UPT, UR4, 0x9, UPT ;  /* 0x000000090400788c */ /* 0x000fe2000bf25270 */
[----:B------:R-:W-:Y:S01]  /*3a20*/  PLOP3.LUT P0, PT, PT, PT, UP0, 0x80, 0x8 ;  /* 0x000000000008781c */ /* 0x000fe20003f0f008 */
[----:B------:R-:W-:Y:S02]  /*3a30*/  UIADD3 UR10, UPT, UPT, UR12, 0x2, URZ ;  /* 0x000000020c0a7890 */ /* 0x000fe4000fffe0ff */
[----:B------:R-:W-:Y:S02]  /*3a40*/  USEL UR7, URZ, 0x1, UP1 ;  /* 0x00000001ff077887 */ /* 0x000fe40008800000 */
[----:B------:R-:W-:Y:S02]  /*3a50*/  USEL UR14, UR4, URZ, UP1 ;  /* 0x000000ff040e7287 */ /* 0x000fe40008800000 */
[----:B------:R-:W-:Y:S02]  /*3a60*/  UIADD3 UR15, UPT, UPT, UR15, -0x1, URZ ;  /* 0xffffffff0f0f7890 */ /* 0x000fe4000fffe0ff */
[----:B------:R-:W-:Y:S01]  /*3a70*/  @UP0 ULEA UR4, UR14, UR17, 0x3 ;  /* 0x000000110e040291 */ /* 0x000fe2000f8e18ff */
[----:B------:R-:W-:Y:S01]  /*3a80*/  LOP3.LUT R8, R8, UR7, RZ, 0x3c, !PT ;  /* 0x0000000708087c12 */ /* 0x000fe2000f8e3cff */
[----:B------:R-:W-:Y:S01]  /*3a90*/  UIADD3 UR7, UPT, UPT, UR5, 0x48, URZ ;  /* 0x0000004805077890 */ /* 0x000fe2000fffe0ff */
[----:B------:R-:W-:Y:S02]  /*3aa0*/  UMOV UR13, 0x80004020 ;  /* 0x80004020000d7882 */ /* 0x000fe40000000000 */
[----:B-1----:R-:W-:Y:S01]  /*3ab0*/  @P0 SHF.L.U32 R0, R8, 0x1f, RZ ;  /* 0x0000001f08000819 */ /* 0x002fe200000006ff */
[----:B------:R-:W-:Y:S01]  /*3ac0*/  UMOV UR5, 0x80004020 ;  /* 0x8000402000057882 */ /* 0x000fe20000000000 */
[----:B------:R-:W-:Y:S01]  /*3ad0*/  UMOV UR11, 0x80004020 ;  /* 0x80004020000b7882 */ /* 0x000fe20000000000 */
[----:B------:R-:W-:Y:S01]  /*3ae0*/  UMOV UR9, 0x80004020 ;  /* 0x8000402000097882 */ /* 0x000fe20000000000 */
[----:B------:R2:W3:Y:S01]  /*3af0*/  @P0 SYNCS.PHASECHK.TRANS64.TRYWAIT P2, [UR4], R0 ;  /* 0x00000000ff0005a7 */ /* 0x0004e20008041104 */
[----:B------:R-:W-:Y:S03]  /*3b00*/  ULEA UR4, UR6, UR20, 0x8 ;  /* 0x0000001406047291 */ /* 0x000fe6000f8e40ff */
[----:B------:R-:W-:Y:S01]  /*3b10*/  UMOV UR6, UR14 ;  /* 0x0000000e00067c82 */ /* 0x000fe20008000000 */
[----:B------:R-:W-:Y:S05]  /*3b20*/  UIADD3 UR8, UPT, UPT, UR4, 0x2, URZ ;  /* 0x0000000204087890 */ /* 0x000fea000fffe0ff */
[----:B------:R2:W-:Y:S01]  /*3b30*/  UTCHMMA gdesc[UR4], gdesc[UR12], tmem[UR18], tmem[UR26], idesc[UR27], UP2 ;  /* 0x00ff1a0c040075ea */ /* 0x0005e20009000012 */
[----:B------:R-:W-:Y:S03]  /*3b40*/  UPLOP3.LUT UP2, UPT, UPT, UPT, UPT, 0x80, 0x8 ;  /* 0x000000000008789c */ /* 0x000fe60003f4f070 */
[----:B------:R2:W-:Y:S01]  /*3b50*/  UTCHMMA gdesc[UR8], gdesc[UR10], tmem[UR18], tmem[UR24], idesc[UR25], UPT ;  /* 0x00ff180a080075ea */ /* 0x0005e2000b800012 */
[----:B------:R2:W-:Y:S01]  /*3b60*/  UTCBAR.MULTICAST [UR7], URZ, UR19 ;  /* 0x000000ff070073e9 */ /* 0x0005e20008000813 */
[----:B------:R-:W-:Y:S06]  /*3b70*/  BRA.U UP3, `(.L_x_71) ;  /* 0xfffffffd03787547 */ /* 0x000fec000b83ffff */
.L_x_68:
[----:B--2---:R-:W-:Y:S01]  /*3b80*/  UIADD3 UR4, UPT, UPT, UR22, 0x1, URZ ;  /* 0x0000000116047890 */ /* 0x004fe2000fffe0ff */
[C---:B------:R-:W-:Y:S01]  /*3b90*/  ISETP.NE.AND P0, PT, R10.reuse, 0x2, PT ;  /* 0x000000020a00780c */ /* 0x040fe20003f05270 */
[----:B------:R-:W-:Y:S02]  /*3ba0*/  UIADD3 UR5, UPT, UPT, UR23, 0x100, URZ ;  /* 0x0000010017057890 */ /* 0x000fe4000fffe0ff */
[----:B------:R-:W-:Y:S01]  /*3bb0*/  UISETP.NE.AND UP0, UPT, UR4, 0x4, UPT ;  /* 0x000000040400788c */ /* 0x000fe2000bf05270 */
[----:B-1----:R-:W-:Y:S02]  /*3bc0*/  SEL R0, RZ, 0x1, P0 ;  /* 0x00000001ff007807 */ /* 0x002fe40000000000 */
[----:B------:R-:W-:Y:S01]  /*3bd0*/  SEL R10, R10, RZ, P0 ;  /* 0x000000ff0a0a7207 */ /* 0x000fe20000000000 */
[----:B------:R-:W-:Y:S01]  /*3be0*/  USEL UR6, URZ, 0x1, UP0 ;  /* 0x00000001ff067887 */ /* 0x000fe20008000000 */
[----:B------:R-:W-:Y:S01]  /*3bf0*/  LOP3.LUT R9, R9, R0, RZ, 0x3c, !PT ;  /* 0x0000000009097212 */ /* 0x000fe200078e3cff */
[----:B------:R-:W-:Y:S01]  /*3c00*/  USEL UR22, UR4, URZ, UP0 ;  /* 0x000000ff04167287 */ /* 0x000fe20008000000 */
[----:B------:R1:W-:Y:S03]  /*3c10*/  UTCBAR [UR5], URZ ;  /* 0x000000ff050073e9 */ /* 0x0003e600080000ff */
[----:B------:R-:W-:Y:S01]  /*3c20*/  LOP3.LUT R11, R11, UR6, RZ, 0x3c, !PT ;  /* 0x000000060b0b7c12 */ /* 0x000fe2000f8e3cff */
[----:B------:R-:W-:Y:S07]  /*3c30*/  @P1 BRA `(.L_x_72) ;  /* 0xfffffff800b01947 */ /* 0x000fee000383ffff */
[----:B------:R-:W2:Y:S01]  /*3c40*/  S2UR UR8, SR_CgaCtaId ;  /* 0x00000000000879c3 */ /* 0x000ea20000008800 */
[----:B------:R-:W-:Y:S01]  /*3c50*/  ELECT P0, URZ, PT ;  /* 0x0000000000ff782f */ /* 0x000fe20003800000 */
[----:B------:R-:W-:Y:S01]  /*3c60*/  IMAD.MOV.U32 R0, RZ, RZ, 0x1 ;  /* 0x00000001ff007424 */ /* 0x000fe200078e00ff */
[----:B------:R-:W-:Y:S01]  /*3c70*/  UIADD3 UR17, UPT, UPT, UR17, 0x120, URZ ;  /* 0x0000012011117890 */ /* 0x000fe2000fffe0ff */
[----:B------:R-:W-:Y:S01]  /*3c80*/  SHF.L.U32 R3, R11, 0x1f, RZ ;  /* 0x0000001f0b037819 */ /* 0x000fe200000006ff */
[----:B------:R-:W-:-:S03]  /*3c90*/  UMOV UR4, 0x40 ;  /* 0x0000004000047882 */ /* 0x000fc60000000000 */
[----:B------:R-:W-:Y:S01]  /*3ca0*/  UVIRTCOUNT.DEALLOC.SMPOOL 0x80 ;  /* 0x000000800000784c */ /* 0x000fe20000000000 */
[----:B--2---:R-:W-:Y:S02]  /*3cb0*/  ULEA UR8, UR8, UR4, 0x18 ;  /* 0x0000000408087291 */ /* 0x004fe4000f8ec0ff */
[----:B------:R-:W-:-:S07]  /*3cc0*/  ULEA UR4, UR22, UR17, 0x3 ;  /* 0x0000001116047291 */ /* 0x000fce000f8e18ff */
[----:B------:R2:W-:Y:S02]  /*3cd0*/  @P0 STS.U8 [UR8+0x1c], R0 ;  /* 0x00001c00ff000988 */ /* 0x0005e40008000008 */
[----:B------:R-:W4:Y:S02]  /*3ce0*/  SYNCS.PHASECHK.TRANS64.TRYWAIT P0, [UR4], R3 ;  /* 0x00000003ff0075a7 */ /* 0x000f240008001104 */
[----:B--2-4-:R-:W-:Y:S05]  /*3cf0*/  @!P0 BRA `(.L_x_73) ;  /* 0x0000006000c88947 */ /* 0x014fea0003800000 */
.L_x_174:
[----:B------:R-:W-:-:S04]  /*3d00*/  UIADD3 UR4, UPT, UPT, UR22, 0x1, URZ ;  /* 0x0000000116047890 */ /* 0x000fc8000fffe0ff */
[----:B------:R-:W-:-:S04]  /*3d10*/  UISETP.NE.AND UP0, UPT, UR4, 0x4, UPT ;  /* 0x000000040400788c */ /* 0x000fc8000bf05270 */
[----:B------:R-:W-:Y:S02]  /*3d20*/  USEL UR6, URZ, 0x1, UP0 ;  /* 0x00000001ff067887 */ /* 0x000fe40008000000 */
[----:B------:R-:W-:-:S04]  /*3d30*/  USEL UR4, UR4, URZ, UP0 ;  /* 0x000000ff04047287 */ /* 0x000fc80008000000 */
[----:B-1----:R-:W-:Y:S01]  /*3d40*/  ULEA UR5, UR4, UR17, 0x3 ;  /* 0x0000001104057291 */ /* 0x002fe2000f8e18ff */
[----:B------:R-:W-:-:S04]  /*3d50*/  LOP3.LUT R2, R11, UR6, RZ, 0x3c, !PT ;  /* 0x000000060b027c12 */ /* 0x000fc8000f8e3cff */
[----:B--2---:R-:W-:-:S04]  /*3d60*/  SHF.L.U32 R3, R2, 0x1f, RZ ;  /* 0x0000001f02037819 */ /* 0x004fc800000006ff */
[----:B------:R-:W1:Y:S02]  /*3d70*/  SYNCS.PHASECHK.TRANS64.TRYWAIT P0, [UR5], R3 ;  /* 0x00000003ff0075a7 */ /* 0x000e640008001105 */
[----:B-1----:R-:W-:Y:S05]  /*3d80*/  @!P0 BRA `(.L_x_74) ;  /* 0x0000006000bc8947 */ /* 0x002fea0003800000 */
.L_x_176:
        /* <DEDUP_REMOVED lines=9> */
.L_x_178:
[----:B------:R-:W-:-:S04]  /*3e20*/  UIADD3 UR4, UPT, UPT, UR4, 0x1, URZ ;  /* 0x0000000104047890 */ /* 0x000fc8000fffe0ff */
[----:B------:R-:W-:-:S04]  /*3e30*/  UISETP.NE.AND UP0, UPT, UR4, 0x4, UPT ;  /* 0x000000040400788c */ /* 0x000fc8000bf05270 */
[----:B------:R-:W-:Y:S02]  /*3e40*/  USEL UR5, URZ, 0x1, UP0 ;  /* 0x00000001ff057887 */ /* 0x000fe40008000000 */
[----:B------:R-:W-:-:S04]  /*3e50*/  USEL UR4, UR4, URZ, UP0 ;  /* 0x000000ff04047287 */ /* 0x000fc80008000000 */
[----:B------:R-:W-:Y:S01]  /*3e60*/  ULEA UR4, UR4, UR17, 0x3 ;  /* 0x0000001104047291 */ /* 0x000fe2000f8e18ff */
[----:B-1----:R-:W-:-:S04]  /*3e70*/  LOP3.LUT R3, R2, UR5, RZ, 0x3c, !PT ;  /* 0x0000000502037c12 */ /* 0x002fc8000f8e3cff */
[----:B------:R-:W-:-:S04]  /*3e80*/  SHF.L.U32 R3, R3, 0x1f, RZ ;  /* 0x0000001f03037819 */ /* 0x000fc800000006ff */
[----:B------:R-:W1:Y:S02]  /*3e90*/  SYNCS.PHASECHK.TRANS64.TRYWAIT P0, [UR4], R3 ;  /* 0x00000003ff0075a7 */ /* 0x000e640008001104 */
[----:B-1----:R-:W-:Y:S05]  /*3ea0*/  @!P0 BRA `(.L_x_76) ;  /* 0x0000006000a48947 */ /* 0x002fea0003800000 */
.L_x_180:
[----:B------:R-:W-:Y:S01]  /*3eb0*/  NOP ;  /* 0x0000000000007918 */ /* 0x000fe20000000000 */
[----:B-1----:R-:W1:Y:S01]  /*3ec0*/  LDS R0, [UR8+0x14] ;  /* 0x00001408ff007984 */ /* 0x002e620008000800 */
[----:B------:R-:W-:Y:S01]  /*3ed0*/  ULOP3.LUT UR4, UR30, 0xffff, URZ, 0xc0, !UPT ;  /* 0x0000ffff1e047892 */ /* 0x000fe2000f8ec0ff */
[----:B------:R-:W-:Y:S01]  /*3ee0*/  UMOV UR5, 0xffff ;  /* 0x0000ffff00057882 */ /* 0x000fe20000000000 */
[----:B------:R-:W-:Y:S02]  /*3ef0*/  UMOV UR6, 0x1 ;  /* 0x0000000100067882 */ /* 0x000fe40000000000 */
[----:B------:R-:W-:-:S04]  /*3f00*/  USHF.R.U32.HI UR4, URZ, 0x5, UR4 ;  /* 0x00000005ff047899 */ /* 0x000fc80008011604 */
[----:B------:R-:W-:Y:S02]  /*3f10*/  USHF.L.U32 UR5, UR5, UR4, URZ ;  /* 0x0000000405057299 */ /* 0x000fe400080006ff */
[----:B------:R-:W-:-:S04]  /*3f20*/  USHF.L.U32 UR4, UR6, UR4, URZ ;  /* 0x0000000406047299 */ /* 0x000fc800080006ff */
[----:B-1----:R-:W-:-:S04]  /*3f30*/  LOP3.LUT R0, R0, UR5, RZ, 0xc0, !PT ;  /* 0x0000000500007c12 */ /* 0x002fc8000f8ec0ff */
[----:B------:R-:W-:-:S13]  /*3f40*/  ISETP.NE.AND P0, PT, R0, UR5, PT ;  /* 0x0000000500007c0c */ /* 0x000fda000bf05270 */
[----:B------:R-:W-:Y:S05]  /*3f50*/  @P0 BRA `(.L_x_77) ;  /* 0x0000000000580947 */ /* 0x000fea0003800000 */
[----:B------:R-:W1:Y:S02]  /*3f60*/  LDS R0, [UR8+0x18] ;  /* 0x00001808ff007984 */ /* 0x000e640008000800 */
[----:B-1----:R-:W-:-:S04]  /*3f70*/  LOP3.LUT R0, R0, UR4, RZ, 0xc0, !PT ;  /* 0x0000000400007c12 */ /* 0x002fc8000f8ec0ff */
[----:B------:R-:W-:-:S13]  /*3f80*/  ISETP.NE.AND P0, PT, R0, UR4, PT ;  /* 0x0000000400007c0c */ /* 0x000fda000bf05270 */
[----:B------:R-:W-:Y:S05]  /*3f90*/  @P0 BRA `(.L_x_78) ;  /* 0x00000000003c0947 */ /* 0x000fea0003800000 */
[----:B------:R-:W1:Y:S01]  /*3fa0*/  S2R R2, SR_LANEID ;  /* 0x0000000000027919 */ /* 0x000e620000000000 */
[----:B------:R-:W-:Y:S01]  /*3fb0*/  ULOP3.LUT UR5, URZ, UR5, URZ, 0x33, !UPT ;  /* 0x00000005ff057292 */ /* 0x000fe2000f8e33ff */
[----:B------:R-:W-:Y:S01]  /*3fc0*/  LOP3.LUT R4, RZ, UR4, RZ, 0x33, !PT ;  /* 0x00000004ff047c12 */ /* 0x000fe2000f8e33ff */
[----:B------:R-:W-:Y:S02]  /*3fd0*/  VOTEU.ANY UR4, UPT, PT ;  /* 0x0000000000047886 */ /* 0x000fe400038e0100 */
[----:B------:R-:W-:Y:S01]  /*3fe0*/  UFLO.U32 UR4, UR4 ;  /* 0x00000004000472bd */ /* 0x000fe200080e0000 */
[----:B------:R-:W2:Y:S01]  /*3ff0*/  REDUX UR6, R4 ;  /* 0x00000000040673c4 */ /* 0x000ea20000000000 */
[----:B------:R-:W-:-:S06]  /*4000*/  IMAD.U32 R0, RZ, RZ, UR5 ;  /* 0x00000005ff007e24 */ /* 0x000fcc000f8e00ff */
[----:B------:R4:W-:Y:S01]  /*4010*/  UTCATOMSWS.AND URZ, UR5 ;  /* 0x0000000500ff79e3 */ /* 0x0009e20008000000 */
[----:B------:R-:W3:Y:S01]  /*4020*/  REDUX UR7, R0 ;  /* 0x00000000000773c4 */ /* 0x000ee20000000000 */
[----:B-1----:R-:W-:Y:S01]  /*4030*/  ISETP.EQ.U32.AND P0, PT, R2, UR4, PT ;  /* 0x0000000402007c0c */ /* 0x002fe2000bf02070 */
[----:B--2---:R-:W-:Y:S01]  /*4040*/  IMAD.U32 R2, RZ, RZ, UR6 ;  /* 0x00000006ff027e24 */ /* 0x004fe2000f8e00ff */
[----:B---3--:R-:W-:-:S11]  /*4050*/  MOV R3, UR7 ;  /* 0x0000000700037c02 */ /* 0x008fd60008000f00 */
[----:B------:R4:W-:Y:S04]  /*4060*/  @P0 ATOMS.AND RZ, [UR8+0x14], R3 ;  /* 0x00001403ffff098c */ /* 0x0009e8000a800008 */
[----:B------:R4:W-:Y:S01]  /*4070*/  @P0 ATOMS.AND RZ, [UR8+0x18], R2 ;  /* 0x00001802ffff098c */ /* 0x0009e2000a800008 */
[----:B------:R-:W-:Y:S05]  /*4080*/  BRA `(.L_x_79) ;  /* 0x0000000000147947 */ /* 0x000fea0003800000 */
.L_x_78:
[----:B------:R-:W-:Y:S02]  /*4090*/  MOV R2, 0x40b0 ;  /* 0x000040b000027802 */ /* 0x000fe40000000f00 */
[----:B---3-5:R-:W-:Y:S05]  /*40a0*/  CALL.REL.NOINC `($__internal_0_$__cuda_sm10x_tcgen05_guardrail_trap_col_being_dealloced_not_returned_by_alloc) ;  /* 0x00000064008c7944 */ /* 0x028fea0003c00000 */
[----:B------:R-:W-:Y:S05]  /*40b0*/  BRA `(.L_x_79) ;  /* 0x0000000000087947 */ /* 0x000fea0003800000 */
.L_x_77:
[----:B------:R-:W-:Y:S02]  /*40c0*/  MOV R2, 0x40e0 ;  /* 0x000040e000027802 */ /* 0x000fe40000000f00 */
[----:B---3-5:R-:W-:Y:S05]  /*40d0*/  CALL.REL.NOINC `($__internal_2_$__cuda_sm10x_tcgen05_guardrail_trap_unallocated_columns_being_dealloced) ;  /* 0x0000006400987944 */ /* 0x028fea0003c00000 */
.L_x_79:
[----:B------:R-:W-:Y:S01]  /*40e0*/  NOP ;  /* 0x0000000000007918 */ /* 0x000fe20000000000 */
[----:B----4-:R-:W-:Y:S05]  /*40f0*/  EXIT ;  /* 0x000000000000794d */ /* 0x010fea0003800000 */
.L_x_61:
[----:B------:R-:W-:-:S09]  /*4100*/  UISETP.NE.OR UP0, UPT, UR18, 0x3, !UP3 ;  /* 0x000000031200788c */ /* 0x000fd2000df05670 */
[----:B------:R-:W-:Y:S05]  /*4110*/  BRA.U UP0, `(.L_x_80) ;  /* 0x0000001100887547 */ /* 0x000fea000b800000 */
[----:B------:R-:W2:Y:S01]  /*4120*/  LDCU.64 UR4, c[0x0][0x888] ;  /* 0x00011100ff0477ac */ /* 0x000ea20008000a00 */
[----:B------:R-:W3:Y:S01]  /*4130*/  S2UR UR8, SR_CgaCtaId ;  /* 0x00000000000879c3 */ /* 0x000ee20000008800 */
[----:B------:R-:W-:Y:S02]  /*4140*/  HFMA2 R9, -RZ, RZ, 0, 0 ;  /* 0x00000000ff097431 */ /* 0x000fe400000001ff */
[----:B------:R-:W-:Y:S01]  /*4150*/  IMAD.MOV.U32 R11, RZ, RZ, 0x1 ;  /* 0x00000001ff0b7424 */ /* 0x000fe200078e00ff */
[----:B------:R-:W4:Y:S01]  /*4160*/  LDCU UR40, c[0x0][0x370] ;  /* 0x00006e00ff2877ac */ /* 0x000f220008000800 */
[----:B------:R-:W-:Y:S01]  /*4170*/  IMAD.MOV.U32 R10, RZ, RZ, RZ ;  /* 0x000000ffff0a7224 */ /* 0x000fe200078e00ff */
[----:B------:R-:W-:Y:S01]  /*4180*/  MOV R3, 0x2000 ;  /* 0x0000200000037802 */ /* 0x000fe20000000f00 */
[----:B------:R-:W4:Y:S01]  /*4190*/  LDCU.128 UR44, c[0x0][0xb10] ;  /* 0x00016200ff2c77ac */ /* 0x000f220008000c00 */
[----:B------:R-:W1:Y:S01]  /*41a0*/  LDC.64 R12, c[0x0][0x348] ;  /* 0x0000d200ff0c7b82 */ /* 0x000e620000000a00 */
[----:B------:R-:W3:Y:S01]  /*41b0*/  LDCU UR37, c[0x0][0x374] ;  /* 0x00006e80ff2577ac */ /* 0x000ee20008000800 */
[----:B------:R-:W3:Y:S01]  /*41c0*/  LDCU.64 UR38, c[0x0][0x890] ;  /* 0x00011200ff2677ac */ /* 0x000ee20008000a00 */
[----:B------:R-:W3:Y:S01]  /*41d0*/  LDCU UR15, c[0x0][0xb0c] ;  /* 0x00016180ff0f77ac */ /* 0x000ee20008000800 */
[----:B--2---:R-:W-:Y:S01]  /*41e0*/  UISETP.NE.U32.AND UP0, UPT, UR4, URZ, UPT ;  /* 0x000000ff0400728c */ /* 0x004fe2000bf05070 */
[----:B------:R-:W2:Y:S01]  /*41f0*/  LDCU UR54, c[0x0][0xb20] ;  /* 0x00016400ff3677ac */ /* 0x000ea20008000800 */
[----:B------:R-:W2:Y:S01]  /*4200*/  LDCU UR4, c[0x0][0xb30] ;  /* 0x00016600ff0477ac */ /* 0x000ea20008000800 */
[----:B------:R-:W-:Y:S01]  /*4210*/  UMOV UR21, 0x400 ;  /* 0x0000040000157882 */ /* 0x000fe20000000000 */
[----:B----4-:R-:W-:-:S02]  /*4220*/  UIMAD.WIDE.U32 UR52, UR40, UR44, URZ ;  /* 0x0000002c283472a5 */ /* 0x010fc4000f8e00ff */
[----:B---3--:R-:W-:Y:S02]  /*4230*/  UIMAD.WIDE.U32 UR6, UR37, UR47, URZ ;  /* 0x0000002f250672a5 */ /* 0x008fe4000f8e00ff */
[----:B------:R-:W-:Y:S02]  /*4240*/  ULEA UR21, UR8, UR21, 0x18 ;  /* 0x0000001508157291 */ /* 0x000fe4000f8ec0ff */
[----:B------:R-:W-:Y:S02]  /*4250*/  UISETP.NE.U32.AND UP6, UPT, UR38, URZ, UPT ;  /* 0x000000ff2600728c */ /* 0x000fe4000bfc5070 */
[----:B------:R-:W-:Y:S02]  /*4260*/  UIADD3 UR43, UPT, UPT, UR21, 0xa8, URZ ;  /* 0x000000a8152b7890 */ /* 0x000fe4000fffe0ff */
[----:B------:R-:W-:Y:S02]  /*4270*/  UIADD3 UR33, UPT, UPT, UR21, 0x90, URZ ;  /* 0x0000009015217890 */ /* 0x000fe4000fffe0ff */
[----:B------:R-:W-:-:S02]  /*4280*/  UIADD3 UR25, UPT, UPT, UR21, 0x98, URZ ;  /* 0x0000009815197890 */ /* 0x000fc4000fffe0ff */
[----:B------:R-:W-:Y:S02]  /*4290*/  UIADD3 UR17, UPT, UPT, UR21, 0xa0, URZ ;  /* 0x000000a015117890 */ /* 0x000fe4000fffe0ff */
[----:B------:R-:W-:Y:S02]  /*42a0*/  UISETP.NE.AND.EX UP5, UPT, UR5, URZ, UPT, UP0 ;  /* 0x000000ff0500728c */ /* 0x000fe4000bfa5300 */
[----:B------:R-:W-:Y:S01]  /*42b0*/  UISETP.NE.AND UP0, UPT, UR42, 0x1, UPT ;  /* 0x000000012a00788c */ /* 0x000fe2000bf05270 */
[----:B------:R-:W-:Y:S01]  /*42c0*/  UMOV UR52, UR53 ;  /* 0x0000003500347c82 */ /* 0x000fe20008000000 */
[----:B------:R-:W-:Y:S01]  /*42d0*/  UMOV UR51, UR7 ;  /* 0x0000000700337c82 */ /* 0x000fe20008000000 */
[----:B------:R-:W-:Y:S02]  /*42e0*/  USEL UR41, URZ, 0x1, UP4 ;  /* 0x00000001ff297887 */ /* 0x000fe4000a000000 */
[----:B------:R-:W-:Y:S02]  /*42f0*/  UISETP.NE.AND UP0, UPT, UR15, 0x1, UPT ;  /* 0x000000010f00788c */ /* 0x000fe4000bf05270 */
[----:B------:R-:W-:-:S02]  /*4300*/  UPLOP3.LUT UP4, UPT, UPT, UPT, UPT, 0x40, 0x4 ;  /* 0x000000000004789c */ /* 0x000fc40003f8e870 */
[----:B------:R-:W-:Y:S01]  /*4310*/  UISETP.GE.AND UP2, UPT, UR42, 0x1, UPT ;  /* 0x000000012a00788c */ /* 0x000fe2000bf46270 */
[----:B------:R-:W3:Y:S01]  /*4320*/  LDCU.64 UR22, c[0x0][0xb28] ;  /* 0x00016500ff1677ac */ /* 0x000ee20008000a00 */
[----:B------:R-:W-:Y:S02]  /*4330*/  UISETP.NE.AND.EX UP6, UPT, UR39, URZ, UPT, UP6 ;  /* 0x000000ff2700728c */ /* 0x000fe4000bfc5360 */
[----:B------:R-:W-:Y:S02]  /*4340*/  UPRMT UR43, UR8, 0x654, UR43 ;  /* 0x00000654082b7896 */ /* 0x000fe4000800002b */
[----:B------:R-:W-:Y:S02]  /*4350*/  UPRMT UR50, UR8, 0x654, UR33 ;  /* 0x0000065408327896 */ /* 0x000fe40008000021 */
[----:B------:R-:W-:Y:S02]  /*4360*/  UPRMT UR49, UR8, 0x654, UR25 ;  /* 0x0000065408317896 */ /* 0x000fe40008000019 */
[----:B------:R-:W-:-:S02]  /*4370*/  UPRMT UR48, UR8, 0x654, UR17 ;  /* 0x0000065408307896 */ /* 0x000fc40008000011 */
[----:B------:R-:W-:Y:S02]  /*4380*/  USHF.R.U32.HI UR52, URZ, UR45, UR52 ;  /* 0x0000002dff347299 */ /* 0x000fe40008011634 */
[----:B--2---:R-:W-:Y:S02]  /*4390*/  USHF.R.U32.HI UR51, URZ, UR54, UR51 ;  /* 0x00000036ff337299 */ /* 0x004fe40008011633 */
[----:B------:R-:W-:Y:S02]  /*43a0*/  UISETP.NE.AND UP0, UPT, UR46, 0x1, UPT ;  /* 0x000000012e00788c */ /* 0x000fe4000bf05270 */
[----:B-1----:R-:W-:-:S11]  /*43b0*/  UISETP.NE.AND UP3, UPT, UR4, 0x1, UPT ;  /* 0x000000010400788c */ /* 0x002fd6000bf65270 */
.L_x_91:
[C---:B------:R-:W-:Y:S02]  /*43c0*/  LEA R8, R10.reuse, UR21, 0x3 ;  /* 0x000000150a087c11 */ /* 0x040fe4000f8e18ff */
[----:B------:R-:W-:Y:S02]  /*43d0*/  SHF.L.U32 R5, R9, 0x1f, RZ ;  /* 0x0000001f09057819 */ /* 0x000fe400000006ff */
[----:B------:R-:W-:Y:S02]  /*43e0*/  LEA R6, R10, UR21, 0x4 ;  /* 0x000000150a067c11 */ /* 0x000fe4000f8e20ff */
[----:B-1----:R-:W1:Y:S02]  /*43f0*/  SYNCS.PHASECHK.TRANS64.TRYWAIT P0, [R8+URZ+0xe0], R5 ;  /* 0x0000e005080075a7 */ /* 0x002e6400080011ff */
[----:B-1----:R-:W-:Y:S05]  /*4400*/  @!P0 BRA `(.L_x_81) ;  /* 0x0000005c00648947 */ /* 0x002fea0003800000 */
.L_x_181:
[----:B-1----:R-:W1:Y:S01]  /*4410*/  LDS.128 R4, [R6+0x170] ;  /* 0x0001700006047984 */ /* 0x002e620000000c00 */
[----:B------:R-:W-:Y:S01]  /*4420*/  UISETP.GE.AND UP0, UPT, UR42, 0x1, UPT ;  /* 0x000000012a00788c */ /* 0x000fe2000bf06270 */
[----:B------:R-:W-:Y:S01]  /*4430*/  @!PT LDS RZ, [RZ] ;  /* 0x00000000fffff984 */ /* 0x000fe20000000800 */
[----:B------:R-:W-:Y:S01]  /*4440*/  @!PT LDS RZ, [RZ] ;  /* 0x00000000fffff984 */ /* 0x000fe20000000800 */
[----:B------:R-:W-:Y:S01]  /*4450*/  @!PT LDS RZ, [RZ] ;  /* 0x00000000fffff984 */ /* 0x000fe20000000800 */
[----:B------:R-:W-:Y:S01]  /*4460*/  @!PT LDS RZ, [RZ] ;  /* 0x00000000fffff984 */ /* 0x000fe20000000800 */
[----:B------:R2:W-:Y:S06]  /*4470*/  MEMBAR.ALL.CTA ;  /* 0x0000000000007992 */ /* 0x0005ec0000008000 */
[----:B--2---:R-:W2:Y:S01]  /*4480*/  FENCE.VIEW.ASYNC.S ;  /* 0x00000000000073c6 */ /* 0x004ea20000000000 */
[----:B-1----:R-:W-:Y:S11]  /*4490*/  LOP3.LUT P0, RZ, R6, 0x1, RZ, 0xc0, !PT ;  /* 0x0000000106ff7812 */ /* 0x002ff6000780c0ff */
[----:B------:R-:W-:Y:S02]  /*44a0*/  @!UPT UIADD3 URZ, UPT, UPT, URZ, URZ, URZ ;  /* 0x000000fffffff290 */ /* 0x000fe4000fffe0ff */
[----:B--2---:R-:W-:Y:S01]  /*44b0*/  VOTEU.ANY UP2, P0 ;  /* 0x0000000000ff7886 */ /* 0x004fe20000040100 */
[----:B------:R-:W-:Y:S11]  /*44c0*/  PLOP3.LUT P0, PT, PT, PT, UP2, 0x80, 0x8 ;  /* 0x000000000008781c */ /* 0x000ff60003f0f028 */
[----:B------:R-:W-:Y:S02]  /*44d0*/  @!UPT UIADD3 URZ, UPT, UPT, URZ, URZ, URZ ;  /* 0x000000fffffff290 */ /* 0x000fe4000fffe0ff */
[----:B------:R-:W-:Y:S02]  /*44e0*/  @P0 SHF.R.U32.HI R0, RZ, 0x10, R5 ;  /* 0x00000010ff000819 */ /* 0x000fe40000011605 */
[----:B------:R-:W-:Y:S02]  /*44f0*/  @P0 MOV R2, R4 ;  /* 0x0000000400020202 */ /* 0x000fe40000000f00 */
[----:B------:R-:W-:Y:S01]  /*4500*/  @P0 R2UR UR4, R0 ;  /* 0x00000000000402ca */ /* 0x000fe200000e0000 */
[----:B------:R-:W-:Y:S01]  /*4510*/  VIADD R0, R8, 0xf0 ;  /* 0x000000f008007836 */ /* 0x000fe20000000000 */
[----:B------:R-:W-:Y:S02]  /*4520*/  @P0 LOP3.LUT R4, R5, 0xffff, RZ, 0xc0, !PT ;  /* 0x0000ffff05040812 */ /* 0x000fe400078ec0ff */
[----:B------:R-:W-:Y:S02]  /*4530*/  @P0 R2UR UR6, R2 ;  /* 0x00000000020602ca */ /* 0x000fe400000e0000 */
[----:B------:R-:W-:Y:S02]  /*4540*/  PRMT R0, RZ, 0x654, R0 ;  /* 0x00000654ff007816 */ /* 0x000fe40000000000 */
[----:B------:R-:W-:Y:S02]  /*4550*/  @P0 R2UR UR5, R4 ;  /* 0x00000000040502ca */ /* 0x000fe400000e0000 */
[----:B------:R1:W-:Y:S03]  /*4560*/  SYNCS.ARRIVE.TRANS64.RED.A1T0 RZ, [R0+URZ], RZ ;  /* 0x000000ff00ff79a7 */ /* 0x0003e600081004ff */
[----:B------:R-:W-:Y:S04]  /*4570*/  @UP2 UMOV UR29, UR4 ;  /* 0x00000004001d2c82 */ /* 0x000fe80008000000 */
[----:B------:R-:W-:Y:S04]  /*4580*/  @UP2 UMOV UR14, UR6 ;  /* 0x00000006000e2c82 */ /* 0x000fe80008000000 */
[----:B------:R-:W-:Y:S01]  /*4590*/  @UP2 UMOV UR13, UR5 ;  /* 0x00000005000d2c82 */ /* 0x000fe20008000000 */
[----:B------:R-:W-:Y:S05]  /*45a0*/  BRA.U !UP0, `(.L_x_82) ;  /* 0x0000000108c07547 */ /* 0x000fea000b800000 */
[----:B------:R-:W-:Y:S02]  /*45b0*/  UIMAD.WIDE.U32 UR18, UR13, UR47, URZ ;  /* 0x0000002f0d1272a5 */ /* 0x000fe4000f8e00ff */
[----:B------:R-:W-:Y:S02]  /*45c0*/  UP2UR UR16, UPR, URZ, 0x4 ;  /* 0x00000004ff107883 */ /* 0x000fe40008000000 */
[----:B------:R-:W-:Y:S02]  /*45d0*/  UISETP.NE.AND UP2, UPT, UR46, 0x1, UPT ;  /* 0x000000012e00788c */ /* 0x000fe4000bf45270 */
[----:B------:R-:W-:Y:S02]  /*45e0*/  UIMAD.WIDE.U32 UR26, UR14, UR44, URZ ;  /* 0x0000002c0e1a72a5 */ /* 0x000fe4000f8e00ff */
[----:B------:R-:W-:Y:S02]  /*45f0*/  USEL UR4, UR37, UR51, !UP2 ;  /* 0x0000003325047287 */ /* 0x000fe4000d000000 */
[----:B------:R-:W-:Y:S02]  /*4600*/  UISETP.NE.AND UP0, UPT, UR15, 0x1, UPT ;  /* 0x000000010f00788c */ /* 0x000fe4000bf05270 */
[----:B------:R-:W-:Y:S02]  /*4610*/  UP2UR UR20, UPR, URZ, 0x2 ;  /* 0x00000002ff147883 */ /* 0x000fe40008000000 */
[----:B------:R-:W-:Y:S02]  /*4620*/  UISETP.NE.AND UP1, UPT, UR42, 0x1, UPT ;  /* 0x000000012a00788c */ /* 0x000fe4000bf25270 */
[----:B---3--:R-:W-:Y:S02]  /*4630*/  UIMAD.WIDE.U32 UR8, UR4, UR22, URZ ;  /* 0x00000016040872a5 */ /* 0x008fe4000f8e00ff */
[----:B------:R-:W-:Y:S01]  /*4640*/  USEL UR7, UR40, UR52, !UP0 ;  /* 0x0000003428077287 */ /* 0x000fe2000c000000 */
[----:B------:R-:W-:Y:S02]  /*4650*/  UMOV UR5, UR19 ;  /* 0x0000001300057c82 */ /* 0x000fe40008000000 */
[----:B------:R-:W-:Y:S02]  /*4660*/  USHF.R.U32.HI UR6, URZ, UR54, UR5 ;  /* 0x00000036ff067299 */ /* 0x000fe40008011605 */
[----:B------:R-:W-:Y:S02]  /*4670*/  UIMAD.WIDE.U32 UR10, UR7, UR22, URZ ;  /* 0x00000016070a72a5 */ /* 0x000fe4000f8e00ff */
[----:B------:R-:W-:Y:S02]  /*4680*/  USEL UR6, UR13, UR6, !UP2 ;  /* 0x000000060d067287 */ /* 0x000fe4000d000000 */
[----:B------:R-:W-:Y:S01]  /*4690*/  UISETP.NE.AND UP2, UPT, UR16, URZ, UPT ;  /* 0x000000ff1000728c */ /* 0x000fe2000bf45270 */
[----:B------:R-:W-:Y:S02]  /*46a0*/  UMOV UR5, UR27 ;  /* 0x0000001b00057c82 */ /* 0x000fe40008000000 */
[----:B------:R-:W-:Y:S03]  /*46b0*/  USHF.R.U32.HI UR12, URZ, UR45, UR5 ;  /* 0x0000002dff0c7299 */ /* 0x000fe60008011605 */
[----:B------:R-:W-:Y:S02]  /*46c0*/  UMOV UR5, UR9 ;  /* 0x0000000900057c82 */ /* 0x000fe40008000000 */
[----:B------:R-:W-:Y:S03]  /*46d0*/  @UP1 USHF.R.U32.HI UR4, URZ, UR23, UR5 ;  /* 0x00000017ff041299 */ /* 0x000fe60008011605 */
[----:B------:R-:W-:Y:S01]  /*46e0*/  UMOV UR5, UR11 ;  /* 0x0000000b00057c82 */ /* 0x000fe20008000000 */
[----:B------:R-:W-:Y:S02]  /*46f0*/  UIMAD UR4, UR42, UR4, URZ ;  /* 0x000000042a0472a4 */ /* 0x000fe4000f8e02ff */
[----:B------:R-:W-:Y:S02]  /*4700*/  @UP1 USHF.R.U32.HI UR7, URZ, UR23, UR5 ;  /* 0x00000017ff071299 */ /* 0x000fe40008011605 */
[----:B------:R-:W-:Y:S02]  /*4710*/  USEL UR5, UR14, UR12, !UP0 ;  /* 0x0000000c0e057287 */ /* 0x000fe4000c000000 */
[----:B------:R-:W-:Y:S02]  /*4720*/  UIMAD.WIDE.U32 UR10, UR6, UR22, URZ ;  /* 0x00000016060a72a5 */ /* 0x000fe4000f8e00ff */
[----:B------:R-:W-:Y:S02]  /*4730*/  UIMAD UR8, UR42, UR7, URZ ;  /* 0x000000072a0872a4 */ /* 0x000fe4000f8e02ff */
[----:B------:R-:W-:Y:S03]  /*4740*/  UISETP.GE.AND UP0, UPT, UR6, UR4, UPT ;  /* 0x000000040600728c */ /* 0x000fe6000bf06270 */
[----:B------:R-:W-:Y:S01]  /*4750*/  UMOV UR4, UR11 ;  /* 0x0000000b00047c82 */ /* 0x000fe20008000000 */
[----:B------:R-:W-:Y:S02]  /*4760*/  UISETP.GE.OR UP0, UPT, UR5, UR8, UP0 ;  /* 0x000000080500728c */ /* 0x000fe40008706670 */
[----:B------:R-:W-:Y:S02]  /*4770*/  USHF.R.U32.HI UR4, URZ, UR23, UR4 ;  /* 0x00000017ff047299 */ /* 0x000fe40008011604 */
[----:B------:R-:W-:Y:S02]  /*4780*/  UIMAD.WIDE.U32 UR8, UR5, UR22, URZ ;  /* 0x00000016050872a5 */ /* 0x000fe4000f8e00ff */
[----:B------:R-:W-:Y:S04]  /*4790*/  USEL UR10, UR6, UR4, !UP1 ;  /* 0x00000004060a7287 */ /* 0x000fe8000c800000 */
[----:B------:R-:W-:Y:S01]  /*47a0*/  UIADD3 UR11, UPT, UPT, -UR10, URZ, URZ ;  /* 0x000000ff0a0b7290 */ /* 0x000fe2000fffe1ff */
[----:B------:R-:W-:Y:S02]  /*47b0*/  @!UP0 UMOV UR4, UR9 ;  /* 0x0000000900048c82 */ /* 0x000fe40008000000 */
[----:B------:R-:W-:Y:S02]  /*47c0*/  @!UP0 USHF.R.U32.HI UR4, URZ, UR23, UR4 ;  /* 0x00000017ff048299 */ /* 0x000fe40008011604 */
[----:B------:R-:W-:Y:S02]  /*47d0*/  UIMAD UR8, UR42, UR11, UR6 ;  /* 0x0000000b2a0872a4 */ /* 0x000fe4000f8e0206 */
[----:B------:R-:W-:Y:S02]  /*47e0*/  @!UP0 USEL UR4, UR5, UR4, !UP1 ;  /* 0x0000000405048287 */ /* 0x000fe4000c800000 */
[----:B------:R-:W-:Y:S02]  /*47f0*/  UISETP.NE.AND UP1, UPT, UR20, URZ, UPT ;  /* 0x000000ff1400728c */ /* 0x000fe4000bf25270 */
[----:B------:R-:W-:Y:S02]  /*4800*/  @!UP0 UIMAD UR8, UR7, UR8, UR4 ;  /* 0x00000008070882a4 */ /* 0x000fe4000f8e0204 */
[----:B------:R-:W-:Y:S02]  /*4810*/  @!UP0 UIADD3 UR9, UPT, UPT, UR10, -UR4, URZ ;  /* 0x800000040a098290 */ /* 0x000fe4000fffe0ff */
[----:B------:R-:W-:Y:S02]  /*4820*/  UIADD3 UR4, UPT, UPT, -UR5, URZ, URZ ;  /* 0x000000ff05047290 */ /* 0x000fe4000fffe1ff */
[----:B------:R-:W-:Y:S02]  /*4830*/  UIADD3 UR7, UPT, UPT, -UR6, URZ, URZ ;  /* 0x000000ff06077290 */ /* 0x000fe4000fffe1ff */
[----:B------:R-:W-:Y:S02]  /*4840*/  @!UP0 UIMAD UR6, UR9, UR42, UR5 ;  /* 0x0000002a090682a4 */ /* 0x000fe4000f8e0205 */
[----:B------:R-:W-:Y:S02]  /*4850*/  UIMAD UR14, UR15, UR4, UR14 ;  /* 0x000000040f0e72a4 */ /* 0x000fe4000f8e020e */
[----:B------:R-:W-:Y:S01]  /*4860*/  UIMAD UR13, UR46, UR7, UR13 ;  /* 0x000000072e0d72a4 */ /* 0x000fe2000f8e020d */
[----:B------:R-:W-:Y:S02]  /*4870*/  @!UP0 UMOV UR5, UR8 ;  /* 0x0000000800058c82 */ /* 0x000fe40008000000 */
[----:B------:R-:W-:Y:S02]  /*4880*/  UIMAD UR14, UR5, UR15, UR14 ;  /* 0x0000000f050e72a4 */ /* 0x000fe4000f8e020e */
[----:B------:R-:W-:Y:S11]  /*4890*/  UIMAD UR13, UR6, UR46, UR13 ;  /* 0x0000002e060d72a4 */ /* 0x000ff6000f8e020d */
[----:B------:R-:W-:Y:S01]  /*48a0*/  @!UPT UIADD3 URZ, UPT, UPT, URZ, URZ, URZ ;  /* 0x000000fffffff290 */ /* 0x000fe2000fffe0ff */
.L_x_82:
[----:B------:R-:W2:Y:S01]  /*48b0*/  @!UP3 LDCU.128 UR8, c[0x0][0xb10] ;  /* 0x00016200ff08b7ac */ /* 0x000ea20008000c00 */
[----:B------:R-:W-:Y:S02]  /*48c0*/  ISETP.NE.U32.AND P0, PT, RZ, UR38, PT ;  /* 0x00000026ff007c0c */ /* 0x000fe4000bf05070 */
[----:B------:R-:W-:Y:S02]  /*48d0*/  SHF.L.U32 R4, R11, 0x1f, RZ ;  /* 0x0000001f0b047819 */ /* 0x000fe400000006ff */
[----:B------:R-:W-:Y:S01]  /*48e0*/  ISETP.NE.AND.EX P0, PT, RZ, UR39, PT, P0 ;  /* 0x00000027ff007c0c */ /* 0x000fe2000bf05300 */
[----:B------:R-:W4:Y:S01]  /*48f0*/  @!UP3 LDCU UR5, c[0x0][0xb0c] ;  /* 0x00016180ff05b7ac */ /* 0x000f220008000800 */
[----:B------:R-:W-:Y:S02]  /*4900*/  USHF.L.U32 UR35, UR30, 0x6, URZ ;  /* 0x000000061e237899 */ /* 0x000fe400080006ff */
[----:B------:R-:W-:Y:S02]  /*4910*/  USHF.L.U32 UR34, UR31, 0x8, URZ ;  /* 0x000000081f227899 */ /* 0x000fe400080006ff */
[----:B--2---:R-:W-:Y:S07]  /*4920*/  UIMAD.WIDE.U32 UR6, UR14, UR8, URZ ;  /* 0x000000080e0672a5 */ /* 0x004fee000f8e00ff */
[----:B------:R-:W-:Y:S01]  /*4930*/  @!UP3 UMOV UR4, UR7 ;  /* 0x000000070004bc82 */ /* 0x000fe20008000000 */
[----:B----4-:R-:W-:Y:S02]  /*4940*/  @!UP3 UISETP.NE.AND UP0, UPT, UR5, 0x1, UPT ;  /* 0x000000010500b88c */ /* 0x010fe4000bf05270 */
[----:B------:R-:W-:Y:S02]  /*4950*/  @!UP3 USHF.R.U32.HI UR4, URZ, UR9, UR4 ;  /* 0x00000009ff04b299 */ /* 0x000fe40008011604 */
[----:B------:R-:W-:Y:S02]  /*4960*/  UIMAD.WIDE.U32 UR6, UR13, UR11, URZ ;  /* 0x0000000b0d0672a5 */ /* 0x000fe4000f8e00ff */
[----:B------:R-:W-:Y:S02]  /*4970*/  @!UP3 USEL UR8, UR14, UR4, !UP0 ;  /* 0x000000040e08b287 */ /* 0x000fe4000c000000 */
[----:B------:R-:W-:Y:S03]  /*4980*/  @!UP3 UISETP.NE.AND UP0, UPT, UR10, 0x1, UPT ;  /* 0x000000010a00b88c */ /* 0x000fe6000bf05270 */
[----:B------:R-:W-:Y:S02]  /*4990*/  @!UP3 UMOV UR6, UR7 ;  /* 0x000000070006bc82 */ /* 0x000fe40008000000 */
[----:B------:R-:W2:Y:S02]  /*49a0*/  @!UP3 LDCU UR4, c[0x0][0xb20] ;  /* 0x00016400ff04b7ac */ /* 0x000ea40008000800 */
[----:B--2---:R-:W-:Y:S04]  /*49b0*/  @!UP3 USHF.R.U32.HI UR6, URZ, UR4, UR6 ;  /* 0x00000004ff06b299 */ /* 0x004fe80008011606 */
[----:B------:R-:W-:Y:S04]  /*49c0*/  @!UP3 USEL UR6, UR13, UR6, !UP0 ;  /* 0x000000060d06b287 */ /* 0x000fe8000c000000 */
[----:B------:R-:W-:Y:S02]  /*49d0*/  @!UP3 UIADD3 UR4, UPT, UPT, -UR8, UR6, URZ ;  /* 0x000000060804b290 */ /* 0x000fe4000fffe1ff */
[----:B------:R-:W-:Y:S02]  /*49e0*/  @!UP3 UIADD3 UR6, UPT, UPT, UR8, -UR6, URZ ;  /* 0x800000060806b290 */ /* 0x000fe4000fffe0ff */
[----:B------:R-:W-:Y:S02]  /*49f0*/  @!UP3 UIMAD UR14, UR4, UR5, UR14 ;  /* 0x00000005040eb2a4 */ /* 0x000fe4000f8e020e */
[----:B------:R-:W-:Y:S01]  /*4a00*/  @!UP3 UIMAD UR13, UR6, UR10, UR13 ;  /* 0x0000000a060db2a4 */ /* 0x000fe2000f8e020d */
[----:B------:R-:W-:Y:S11]  /*4a10*/  BRA.U UP4, `(.L_x_83) ;  /* 0x0000000104107547 */ /* 0x000ff6000b800000 */
[----:B-1----:R-:W-:Y:S04]  /*4a20*/  MOV R0, UR41 ;  /* 0x0000002900007c02 */ /* 0x002fe80008000f00 */
[----:B------:R-:W-:Y:S04]  /*4a30*/  SHF.L.U32 R5, R0, 0x1f, RZ ;  /* 0x0000001f00057819 */ /* 0x000fe800000006ff */
[----:B------:R-:W1:Y:S02]  /*4a40*/  SYNCS.PHASECHK.TRANS64.TRYWAIT P1, [UR21+0xd8], R5 ;  /* 0x0000d805ff0075a7 */ /* 0x000e640008021115 */
[----:B-1----:R-:W-:Y:S05]  /*4a50*/  @!P1 BRA `(.L_x_84) ;  /* 0x0000005400e49947 */ /* 0x002fea0003800000 */
.L_x_83:
[----:B------:R-:W-:Y:S05]  /*4a60*/  BRA.U !UP6, `(.L_x_85) ;  /* 0x000000010e387547 */ /* 0x000fea000b800000 */
[----:B------:R-:W-:Y:S01]  /*4a70*/  UPLOP3.LUT UP1, UPT, UPT, UPT, UP5, 0x80, 0x8 ;  /* 0x000000000008789c */ /* 0x000fe20003f2f050 */
[----:B-1----:R-:W-:Y:S01]  /*4a80*/  HFMA2 R0, -RZ, RZ, 0, 5.9604644775390625e-08 ;  /* 0x00000001ff007431 */ /* 0x002fe200000001ff */
[----:B------:R-:W1:Y:S01]  /*4a90*/  LDCU.64 UR8, c[0x0][0x358] ;  /* 0x00006b00ff0877ac */ /* 0x000e620008000a00 */
[----:B------:R-:W-:Y:S03]  /*4aa0*/  IMAD.MOV.U32 R81, RZ, RZ, 0x1 ;  /* 0x00000001ff517424 */ /* 0x000fe600078e00ff */
[----:B------:R-:W-:Y:S05]  /*4ab0*/  PLOP3.LUT P1, PT, PT, PT, UP1, 0x80, 0x8 ;  /* 0x000000000008781c */ /* 0x000fea0003f2f018 */
[----:B------:R-:W2:Y:S01]  /*4ac0*/  @UP1 LDCU.64 UR4, c[0x0][0x888] ;  /* 0x00011100ff0417ac */ /* 0x000ea20008000a00 */
[----:B------:R-:W-:Y:S07]  /*4ad0*/  @UP1 UIMAD UR6, UR36, UR38, URZ ;  /* 0x00000026240612a4 */ /* 0x000fee000f8e02ff */
[----:B------:R-:W-:Y:S01]  /*4ae0*/  @!P1 PRMT R81, R0, 0x7610, R81 ;  /* 0x0000761000519816 */ /* 0x000fe20000000051 */
[----:B--2---:R-:W-:Y:S06]  /*4af0*/  @UP1 UIMAD.WIDE UR4, UR6, 0x4, UR4 ;  /* 0x00000004060418a5 */ /* 0x004fec000f8e0204 */
[----:B------:R-:W-:Y:S01]  /*4b00*/  IMAD.U32 R6, RZ, RZ, UR4 ;  /* 0x00000004ff067e24 */ /* 0x000fe2000f8e00ff */
[----:B------:R-:W-:Y:S04]  /*4b10*/  MOV R7, UR5 ;  /* 0x0000000500077c02 */ /* 0x000fe80008000f00 */
[----:B------:R-:W2:Y:S01]  /*4b20*/  @!UP1 LDCU UR4, c[0x0][0x880] ;  /* 0x00011000ff0497ac */ /* 0x000ea20008000800 */
[----:B-1---5:R4:W5:Y:S02]  /*4b30*/  @P1 LDG.E R41, desc[UR8][R6.64] ;  /* 0x0000000806291981 */ /* 0x022964000c1e1900 */
[----:B--2-4-:R-:W-:Y:S07]  /*4b40*/  @!P1 IMAD.U32 R41, RZ, RZ, UR4 ;  /* 0x00000004ff299e24 */ /* 0x014fee000f8e00ff */
.L_x_85:
[----:B-----5:R-:W-:Y:S01]  /*4b50*/  @!P0 FSETP.EQ.AND P2, PT, R41, RZ, PT ;  /* 0x000000ff2900820b */ /* 0x020fe20003f42000 */
[----:B------:R-:W-:Y:S01]  /*4b60*/  @!UPT UIADD3 URZ, UPT, UPT, URZ, URZ, URZ ;  /* 0x000000fffffff290 */ /* 0x000fe2000fffe0ff */
[----:B------:R-:W-:Y:S11]  /*4b70*/  @!P0 BRA `(.L_x_86) ;  /* 0x0000000000148947 */ /* 0x000ff60003800000 */
[----:B------:R-:W-:Y:S02]  /*4b80*/  LOP3.LUT P0, RZ, R81, 0xff, RZ, 0xc0, !PT ;  /* 0x000000ff51ff7812 */ /* 0x000fe4000780c0ff */
[----:B------:R-:W-:Y:S04]  /*4b90*/  PLOP3.LUT P2, PT, PT, PT, UP1, 0x80, 0x8 ;  /* 0x000000000008781c */ /* 0x000fe80003f4f018 */
[----:B------:R-:W-:Y:S07]  /*4ba0*/  PLOP3.LUT P2, PT, P2, PT, PT, 0x8, 0x80 ;  /* 0x000000000080781c */ /* 0x000fee000174e170 */
[----:B------:R-:W-:Y:S11]  /*4bb0*/  @P0 FSETP.EQ.AND P2, PT, R41, RZ, PT ;  /* 0x000000ff2900020b */ /* 0x000ff60003f42000 */
[----:B------:R-:W-:Y:S02]  /*4bc0*/  @!UPT UIADD3 URZ, UPT, UPT, URZ, URZ, URZ ;  /* 0x000000fffffff290 */ /* 0x000fe4000fffe0ff */
.L_x_86:
[----:B------:R-:W2:Y:S01]  /*4bd0*/  SYNCS.PHASECHK.TRANS64.TRYWAIT P0, [UR21+0xb0], R4 ;  /* 0x0000b004ff0075a7 */ /* 0x000ea20008001115 */
[----:B------:R-:W-:Y:S04]  /*4be0*/  ELECT P1, URZ, PT ;  /* 0x0000000000ff782f */ /* 0x000fe80003820000 */
[----:B------:R-:W-:Y:S01]  /*4bf0*/  PLOP3.LUT P1, PT, P2, P1, PT, 0xf2, 0x2f ;  /* 0x00000000002f781c */ /* 0x000fe20001723e72 */
[----:B------:R-:W-:Y:S01]  /*4c00*/  @!UPT UIADD3 URZ, UPT, UPT, URZ, URZ, URZ ;  /* 0x000000fffffff290 */ /* 0x000fe2000fffe0ff */
[----:B--2---:R-:W-:Y:S11]  /*4c10*/  @!P0 BRA `(.L_x_87) ;  /* 0x00000054008c8947 */ /* 0x004ff60003800000 */
.L_x_184:
[----:B------:R-:W-:Y:S01]  /*4c20*/  @!P1 IADD3 R2, P0, PT, R12, 0x580, RZ ;  /* 0x000005800c029810 */ /* 0x000fe20007f1e0ff */
[----:B------:R-:W-:Y:S01]  /*4c30*/  VOTEU.ALL UP0, P1 ;  /* 0x0000000000ff7886 */ /* 0x000fe20000800000 */
[----:B------:R-:W-:Y:S01]  /*4c40*/  UMOV UR6, 0x0 ;  /* 0x0000000000067882 */ /* 0x000fe20000000000 */
[----:B------:R-:W-:Y:S01]  /*4c50*/  UMOV UR7, 0x10000000 ;  /* 0x1000000000077882 */ /* 0x000fe20000000000 */
[----:B------:R-:W-:Y:S01]  /*4c60*/  @!P1 R2UR UR5, R2 ;  /* 0x00000000020592ca */ /* 0x000fe200000e0000 */
[----:B-1----:R-:W-:Y:S01]  /*4c70*/  @!P1 IMAD.X R0, RZ, RZ, R13, P0 ;  /* 0x000000ffff009224 */ /* 0x002fe200000e060d */
[----:B------:R-:W-:Y:S01]  /*4c80*/  @!UP0 UIADD3 UR32, UPT, UPT, UR21, 0x400, URZ ;  /* 0x0000040015208890 */ /* 0x000fe2000fffe0ff */
[----:B------:R-:W-:Y:S03]  /*4c90*/  VOTEU.ALL UP0, P1 ;  /* 0x0000000000ff7886 */ /* 0x000fe60000800000 */
[----:B------:R-:W-:Y:S01]  /*4ca0*/  @!P1 R2UR UR4, R0 ;  /* 0x00000000000492ca */ /* 0x000fe200000e0000 */
[----:B------:R-:W-:Y:S06]  /*4cb0*/  @!P1 IMAD.MOV.U32 R0, RZ, RZ, 0x2000 ;  /* 0x00002000ff009424 */ /* 0x000fec00078e00ff */
[----:B------:R-:W-:Y:S06]  /*4cc0*/  IMAD.U32 R6, RZ, RZ, UR5 ;  /* 0x00000005ff067e24 */ /* 0x000fec000f8e00ff */
[----:B------:R-:W-:Y:S01]  /*4cd0*/  IMAD.U32 R7, RZ, RZ, UR4 ;  /* 0x00000004ff077e24 */ /* 0x000fe2000f8e00ff */
[----:B------:R-:W-:Y:S04]  /*4ce0*/  @!P1 R2UR UR4, R6 ;  /* 0x00000000060492ca */ /* 0x000fe800000e0000 */
[----:B------:R-:W-:Y:S11]  /*4cf0*/  @!P1 R2UR UR5, R7 ;  /* 0x00000000070592ca */ /* 0x000ff600000e0000 */
[----:B------:R-:W-:Y:S02]  /*4d00*/  @!UPT UIADD3 URZ, UPT, UPT, URZ, URZ, URZ ;  /* 0x000000fffffff290 */ /* 0x000fe4000fffe0ff */
[----:B------:R1:W-:Y:S01]  /*4d10*/  @!UP0 UTMALDG.3D [UR32], [UR4], desc[UR6] ;  /* 0x00000620040085b4 */ /* 0x0003e20008011000 */
[----:B------:R1:W-:Y:S01]  /*4d20*/  @!P1 SYNCS.ARRIVE.TRANS64.RED.A0TR RZ, [UR21+0x90], R0 ;  /* 0x00009000ffff99a7 */ /* 0x0003e20008300415 */
[----:B------:R-:W-:Y:S01]  /*4d30*/  SYNCS.ARRIVE.TRANS64.RED.A1T0 RZ, [UR50], RZ ;  /* 0x000000ffffff79a7 */ /* 0x000fe20008100432 */
[----:B------:R-:W2:Y:S02]  /*4d40*/  SYNCS.PHASECHK.TRANS64.TRYWAIT P0, [UR21+0xb8], R4 ;  /* 0x0000b804ff0075a7 */ /* 0x000ea40008001115 */
[----:B-12---:R-:W-:Y:S05]  /*4d50*/  @!P0 BRA `(.L_x_88) ;  /* 0x0000005400548947 */ /* 0x006fea0003800000 */
.L_x_186:
[----:B------:R-:W-:Y:S01]  /*4d60*/  @!P1 IADD3 R2, P0, PT, R12, 0x580, RZ ;  /* 0x000005800c029810 */ /* 0x000fe20007f1e0ff */
[----:B------:R-:W-:Y:S01]  /*4d70*/  VOTEU.ALL UP0, P1 ;  /* 0x0000000000ff7886 */ /* 0x000fe20000800000 */
[----:B------:R-:W-:Y:S01]  /*4d80*/  UMOV UR6, 0x0 ;  /* 0x0000000000067882 */ /* 0x000fe20000000000 */
[----:B------:R-:W-:Y:S01]  /*4d90*/  UMOV UR7, 0x10000000 ;  /* 0x1000000000077882 */ /* 0x000fe20000000000 */
[----:B------:R-:W-:Y:S01]  /*4da0*/  @!P1 R2UR UR5, R2 ;  /* 0x00000000020592ca */ /* 0x000fe200000e0000 */
[----:B------:R-:W-:Y:S01]  /*4db0*/  @!P1 IMAD.X R0, RZ, RZ, R13, P0 ;  /* 0x000000ffff009224 */ /* 0x000fe200000e060d */
[----:B------:R-:W-:Y:S02]  /*4dc0*/  @!UP0 UIADD3 UR26, UPT, UPT, UR34, 0x40, URZ ;  /* 0x00000040221a8890 */ /* 0x000fe4000fffe0ff */
[----:B------:R-:W-:Y:S02]  /*4dd0*/  @!UP0 UIADD3 UR24, UPT, UPT, UR21, 0x2400, URZ ;  /* 0x0000240015188890 */ /* 0x000fe4000fffe0ff */
[----:B------:R-:W-:Y:S01]  /*4de0*/  @!P1 R2UR UR4, R0 ;  /* 0x00000000000492ca */ /* 0x000fe200000e0000 */
[----:B------:R-:W-:Y:S01]  /*4df0*/  VOTEU.ALL UP0, P1 ;  /* 0x0000000000ff7886 */ /* 0x000fe20000800000 */
[----:B------:R-:W-:Y:S01]  /*4e00*/  @!P1 IMAD.MOV.U32 R0, RZ, RZ, 0x2000 ;  /* 0x00002000ff009424 */ /* 0x000fe200078e00ff */
[----:B------:R-:W-:Y:S01]  /*4e10*/  UMOV UR27, UR35 ;  /* 0x00000023001b7c82 */ /* 0x000fe20008000000 */
[----:B------:R-:W-:Y:S03]  /*4e20*/  UMOV UR28, UR36 ;  /* 0x00000024001c7c82 */ /* 0x000fe60008000000 */
        /* <DEDUP_REMOVED lines=8> */
[----:B------:R-:W4:Y:S02]  /*4eb0*/  SYNCS.PHASECHK.TRANS64.TRYWAIT P0, [UR21+0xc0], R4 ;  /* 0x0000c004ff0075a7 */ /* 0x000f240008001115 */
[----:B--2-4-:R-:W-:Y:S05]  /*4ec0*/  @!P0 BRA `(.L_x_89) ;  /* 0x0000005400108947 */ /* 0x014fea0003800000 */
.L_x_188:
[----:B------:R-:W-:Y:S01]  /*4ed0*/  @!P1 IADD3 R2, P0, PT, R12, 0x580, RZ ;  /* 0x000005800c029810 */ /* 0x000fe20007f1e0ff */
[----:B------:R-:W-:Y:S01]  /*4ee0*/  VOTEU.ALL UP0, P1 ;  /* 0x0000000000ff7886 */ /* 0x000fe20000800000 */
[----:B------:R-:W-:Y:S01]  /*4ef0*/  UMOV UR6, 0x0 ;  /* 0x0000000000067882 */ /* 0x000fe20000000000 */
[----:B------:R-:W-:Y:S01]  /*4f00*/  UMOV UR7, 0x10000000 ;  /* 0x1000000000077882 */ /* 0x000fe20000000000 */
[----:B------:R-:W-:Y:S01]  /*4f10*/  @!P1 R2UR UR5, R2 ;  /* 0x00000000020592ca */ /* 0x000fe200000e0000 */
[----:B------:R-:W-:Y:S01]  /*4f20*/  @!P1 IMAD.X R0, RZ, RZ, R13, P0 ;  /* 0x000000ffff009224 */ /* 0x000fe200000e060d */
[----:B------:R-:W-:Y:S01]  /*4f30*/  @!UP0 UIADD3 UR18, UPT, UPT, UR34, 0x80, URZ ;  /* 0x0000008022128890 */ /* 0x000fe2000fffe0ff */
[----:B------:R-:W-:Y:S01]  /*4f40*/  VIADD R10, R10, 0x1 ;  /* 0x000000010a0a7836 */ /* 0x000fe20000000000 */
        /* <DEDUP_REMOVED lines=16> */
.L_x_190:
[----:B------:R-:W-:Y:S01]  /*5050*/  @!P1 IADD3 R2, P0, PT, R12, 0x580, RZ ;  /* 0x000005800c029810 */ /* 0x000fe20007f1e0ff */
[----:B------:R-:W-:Y:S01]  /*5060*/  VOTEU.ALL UP0, P1 ;  /* 0x0000000000ff7886 */ /* 0x000fe20000800000 */
[----:B------:R-:W-:Y:S01]  /*5070*/  UMOV UR6, 0x0 ;  /* 0x0000000000067882 */ /* 0x000fe20000000000 */
[----:B------:R-:W-:Y:S01]  /*5080*/  UMOV UR7, 0x10000000 ;  /* 0x1000000000077882 */ /* 0x000fe20000000000 */
[----:B------:R-:W-:Y:S01]  /*5090*/  @!P1 R2UR UR5, R2 ;  /* 0x00000000020592ca */ /* 0x000fe200000e0000 */
[----:B------:R-:W-:Y:S01]  /*50a0*/  @!P1 IMAD.X R0, RZ, RZ, R13, P0 ;  /* 0x000000ffff009224 */ /* 0x000fe200000e060d */
[----:B------:R-:W-:Y:S01]  /*50b0*/  @!UP0 UIADD3 UR10, UPT, UPT, UR34, 0xc0, URZ ;  /* 0x000000c0220a8890 */ /* 0x000fe2000fffe0ff */
[----:B------:R-:W-:Y:S01]  /*50c0*/  R2UR UR18, R83 ;  /* 0x00000000531272ca */ /* 0x000fe200000e0000 */
[----:B------:R-:W-:Y:S01]  /*50d0*/  @!UP0 UIADD3 UR8, UPT, UPT, UR21, 0x6400, URZ ;  /* 0x0000640015088890 */ /* 0x000fe2000fffe0ff */
[----:B------:R-:W-:Y:S01]  /*50e0*/  R2UR UR16, R84 ;  /* 0x00000000541072ca */ /* 0x000fe200000e0000 */
[----:B------:R-:W-:Y:S01]  /*50f0*/  @!UP0 UIADD3 UR9, UPT, UPT, UR21, 0xa8, URZ ;  /* 0x000000a815098890 */ /* 0x000fe2000fffe0ff */
[----:B------:R-:W-:Y:S01]  /*5100*/  @!P1 R2UR UR4, R0 ;  /* 0x00000000000492ca */ /* 0x000fe200000e0000 */
[----:B------:R-:W-:Y:S01]  /*5110*/  VOTEU.ALL UP0, P1 ;  /* 0x0000000000ff7886 */ /* 0x000fe20000800000 */
[----:B------:R-:W-:Y:S01]  /*5120*/  UMOV UR11, UR35 ;  /* 0x00000023000b7c82 */ /* 0x000fe20008000000 */
[----:B------:R-:W-:Y:S01]  /*5130*/  UMOV UR12, UR36 ;  /* 0x00000024000c7c82 */ /* 0x000fe20008000000 */
[C---:B------:R-:W-:Y:S01]  /*5140*/  ISETP.NE.AND P0, PT, R10.reuse, 0x2, PT ;  /* 0x000000020a00780c */ /* 0x040fe20003f05270 */
[----:B------:R-:W-:Y:S01]  /*5150*/  UMOV UR36, UR29 ;  /* 0x0000001d00247c82 */ /* 0x000fe20008000000 */
[----:B-1----:R-:W-:Y:S01]  /*5160*/  IMAD.U32 R4, RZ, RZ, UR5 ;  /* 0x00000005ff047e24 */ /* 0x002fe2000f8e00ff */
[----:B------:R-:W-:Y:S01]  /*5170*/  LOP3.LUT R11, R11, 0x1, RZ, 0x3c, !PT ;  /* 0x000000010b0b7812 */ /* 0x000fe200078e3cff */
[----:B------:R-:W-:Y:S01]  /*5180*/  UPLOP3.LUT UP4, UPT, UPT, UPT, UPT, 0x80, 0x8 ;  /* 0x000000000008789c */ /* 0x000fe20003f8f070 */
[----:B------:R-:W-:Y:S01]  /*5190*/  SEL R0, RZ, 0x1, P0 ;  /* 0x00000001ff007807 */ /* 0x000fe20000000000 */
[----:B------:R-:W-:Y:S01]  /*51a0*/  UIADD3 UR31, UPT, UPT, UR13, UR18, URZ ;  /* 0x000000120d1f7290 */ /* 0x000fe2000fffe0ff */
[----:B------:R-:W-:Y:S01]  /*51b0*/  SEL R10, R10, RZ, P0 ;  /* 0x000000ff0a0a7207 */ /* 0x000fe20000000000 */
[----:B------:R-:W-:Y:S01]  /*51c0*/  UIADD3 UR30, UPT, UPT, UR14, UR16, URZ ;  /* 0x000000100e1e7290 */ /* 0x000fe2000fffe0ff */
[----:B------:R-:W-:Y:S01]  /*51d0*/  IMAD.U32 R5, RZ, RZ, UR4 ;  /* 0x00000004ff057e24 */ /* 0x000fe2000f8e00ff */
[----:B------:R-:W-:Y:S02]  /*51e0*/  @!P1 R2UR UR4, R4 ;  /* 0x00000000040492ca */ /* 0x000fe400000e0000 */
[----:B------:R-:W-:Y:S02]  /*51f0*/  LOP3.LUT R9, R9, R0, RZ, 0x3c, !PT ;  /* 0x0000000009097212 */ /* 0x000fe400078e3cff */
[----:B------:R-:W-:Y:S11]  /*5200*/  @!P1 R2UR UR5, R5 ;  /* 0x00000000050592ca */ /* 0x000ff600000e0000 */
[----:B------:R-:W-:Y:S02]  /*5210*/  @!UPT UIADD3 URZ, UPT, UPT, URZ, URZ, URZ ;  /* 0x000000fffffff290 */ /* 0x000fe4000fffe0ff */
[----:B------:R1:W-:Y:S01]  /*5220*/  @!UP0 UTMALDG.3D [UR8], [UR4], desc[UR6] ;  /* 0x00000608040085b4 */ /* 0x0003e20008011000 */
[----:B------:R1:W-:Y:S01]  /*5230*/  @!P1 SYNCS.ARRIVE.TRANS64.RED.A0TR RZ, [UR21+0xa8], R3 ;  /* 0x0000a803ffff99a7 */ /* 0x0003e20008300415 */
[----:B------:R-:W-:Y:S01]  /*5240*/  SYNCS.ARRIVE.TRANS64.RED.A1T0 RZ, [UR43], RZ ;  /* 0x000000ffffff79a7 */ /* 0x000fe2000810042b */
[----:B------:R-:W-:Y:S05]  /*5250*/  BRA.U UP2, `(.L_x_91) ;  /* 0xfffffff102587547 */ /* 0x000fea000b83ffff */
[----:B-1----:R-:W-:-:S04]  /*5260*/  SHF.L.U32 R3, R11, 0x1f, RZ ;  /* 0x0000001f0b037819 */ /* 0x002fc800000006ff */
[----:B------:R-:W1:Y:S02]  /*5270*/  SYNCS.PHASECHK.TRANS64.TRYWAIT P0, [UR21+0xb0], R3 ;  /* 0x0000b003ff0075a7 */ /* 0x000e640008001115 */
[----:B-1----:R-:W-:Y:S05]  /*5280*/  @!P0 BRA `(.L_x_92) ;  /* 0x0000005000508947 */ /* 0x002fea0003800000 */
.L_x_192:
[----:B------:R-:W2:Y:S02]  /*5290*/  SYNCS.PHASECHK.TRANS64.TRYWAIT P0, [UR21+0xb8], R3 ;  /* 0x0000b803ff0075a7 */ /* 0x000ea40008001115 */
[----:B--2---:R-:W-:Y:S05]  /*52a0*/  @!P0 BRA `(.L_x_93) ;  /* 0x0000005000608947 */ /* 0x004fea0003800000 */
.L_x_194:
[----:B------:R-:W2:Y:S02]  /*52b0*/  SYNCS.PHASECHK.TRANS64.TRYWAIT P0, [UR21+0xc0], R3 ;  /* 0x0000c003ff0075a7 */ /* 0x000ea40008001115 */
[----:B--2---:R-:W-:Y:S05]  /*52c0*/  @!P0 BRA `(.L_x_94) ;  /* 0x0000005000708947 */ /* 0x004fea0003800000 */
.L_x_196:
[----:B-1----:R-:W-:-:S07]  /*52d0*/  MOV R0, UR21 ;  /* 0x0000001500007c02 */ /* 0x002fce0008000f00 */
.L_x_95:
[----:B-1----:R-:W-:-:S04]  /*52e0*/  SHF.L.U32 R3, R11, 0x1f, RZ ;  /* 0x0000001f0b037819 */ /* 0x002fc800000006ff */
[----:B------:R1:W2:Y:S03]  /*52f0*/  SYNCS.PHASECHK.TRANS64.TRYWAIT P0, [R0+URZ+0xc8], R3 ;  /* 0x0000c803000075a7 */ /* 0x0002a600080011ff */
[----:B--2---:R-:W-:Y:S05]  /*5300*/  @!P0 NANOSLEEP.SYNCS 0x989680 ;  /* 0x009896800000895d */ /* 0x004fea0003900000 */
[----:B------:R-:W2:Y:S02]  /*5310*/  @!P0 SYNCS.PHASECHK.TRANS64 P0, [R0+URZ+0xc8], R3 ;  /* 0x0000c803000085a7 */ /* 0x000ea400080010ff */
[----:B--23--:R-:W-:Y:S05]  /*5320*/  @P0 EXIT ;  /* 0x000000000000094d */ /* 0x00cfea0003800000 */
[----:B------:R-:W-:Y:S05]  /*5330*/  BRA `(.L_x_95) ;  /* 0xfffffffc00e87947 */ /* 0x000fea000383ffff */
.L_x_80:
[----:B------:R-:W-:-:S06]  /*5340*/  UISETP.GE.AND UP0, UPT, UR18, 0x4, UPT ;  /* 0x000000041200788c */ /* 0x000fcc000bf06270 */
[----:B------:R-:W-:-:S13]  /*5350*/  PLOP3.LUT P0, PT, PT, PT, UP0, 0x80, 0x8 ;  /* 0x000000000008781c */ /* 0x000fda0003f0f008 */
[----:B-1----:R-:W-:Y:S05]  /*5360*/  @!P0 EXIT ;  /* 0x000000000000894d */ /* 0x002fea0003800000 */
[----:B------:R-:W1:Y:S08]  /*5370*/  S2UR UR4, SR_CgaCtaId ;  /* 0x00000000000479c3 */ /* 0x000e700000008800 */
[----:B------:R-:W-:Y:S01]  /*5380*/  BAR.SYNC.DEFER_BLOCKING 0x6, 0xa0 ;  /* 0x0182800000007b1d */ /* 0x000fe20000010000 */
[C---:B------:R-:W-:Y:S01]  /*5390*/  IMAD.SHL.U32 R5, R94.reuse, 0x40, RZ ;  /* 0x000000405e057824 */ /* 0x040fe200078e00ff */
[----:B------:R-:W-:Y:S01]  /*53a0*/  SHF.R.U32.HI R3, RZ, 0x1, R94 ;  /* 0x00000001ff037819 */ /* 0x000fe2000001165e */
[C---:B------:R-:W-:Y:S01]  /*53b0*/  IMAD.U32 R37, R94.reuse, 0x10000, RZ ;  /* 0x000100005e257824 */ /* 0x040fe200078e00ff */
[C---:B------:R-:W-:Y:S01]  /*53c0*/  R2P PR, R94.reuse, 0x6 ;  /* 0x000000065e007804 */ /* 0x040fe20000000000 */
[----:B------:R-:W-:Y:S01]  /*53d0*/  IMAD.SHL.U32 R80, R94, 0x20, RZ ;  /* 0x000000205e507824 */ /* 0x000fe200078e00ff */
[----:B------:R-:W-:-:S02]  /*53e0*/  UMOV UR44, 0x400 ;  /* 0x00000400002c7882 */ /* 0x000fc40000000000 */
[----:B------:R-:W2:Y:S01]  /*53f0*/  LDC.64 R78, c[0x0][0x8b0] ;  /* 0x00022c00ff4e7b82 */ /* 0x000ea20000000a00 */
[C---:B------:R-:W-:Y:S01]  /*5400*/  LOP3.LUT R2, R5.reuse, 0x1c0, RZ, 0xc0, !PT ;  /* 0x000001c005027812 */ /* 0x040fe200078ec0ff */
[----:B------:R-:W-:Y:S01]  /*5410*/  IMAD.MOV.U32 R92, RZ, RZ, 0x20 ;  /* 0x00000020ff5c7424 */ /* 0x000fe200078e00ff */
[----:B------:R-:W-:Y:S01]  /*5420*/  LOP3.LUT R5, R5, 0x200, RZ, 0xc0, !PT ;  /* 0x0000020005057812 */ /* 0x000fe200078ec0ff */
[----:B------:R-:W-:Y:S01]  /*5430*/  IMAD.MOV.U32 R91, RZ, RZ, 0x1 ;  /* 0x00000001ff5b7424 */ /* 0x000fe200078e00ff */
[----:B------:R-:W-:Y:S01]  /*5440*/  LOP3.LUT R3, R2, 0x8, R3, 0xf8, !PT ;  /* 0x0000000802037812 */ /* 0x000fe200078ef803 */
[----:B------:R-:W-:Y:S01]  /*5450*/  IMAD.SHL.U32 R2, R94, 0x8, RZ ;  /* 0x000000085e027824 */ /* 0x000fe200078e00ff */
[----:B------:R-:W-:Y:S01]  /*5460*/  LOP3.LUT R37, R37, 0x600000, RZ, 0xc0, !PT ;  /* 0x0060000025257812 */ /* 0x000fe200078ec0ff */
[----:B------:R-:W3:Y:S01]  /*5470*/  LDC.64 R76, c[0x0][0x8a8] ;  /* 0x00022a00ff4c7b82 */ /* 0x000ee20000000a00 */
[----:B------:R-:W-:Y:S01]  /*5480*/  LOP3.LUT R80, R5, 0xc00, R80, 0xf8, !PT ;  /* 0x00000c0005507812 */ /* 0x000fe200078ef850 */
[----:B------:R-:W-:Y:S01]  /*5490*/  IMAD.MOV.U32 R36, RZ, RZ, RZ ;  /* 0x000000ffff247224 */ /* 0x000fe200078e00ff */
[----:B------:R-:W-:Y:S01]  /*54a0*/  LOP3.LUT R3, R3, 0x38, R2, 0x78, !PT ;  /* 0x0000003803037812 */ /* 0x000fe200078e7802 */
[----:B------:R-:W-:Y:S01]  /*54b0*/  IMAD.MOV.U32 R90, RZ, RZ, RZ ;  /* 0x000000ffff5a7224 */ /* 0x000fe200078e00ff */
[----:B------:R-:W-:-:S02]  /*54c0*/  SEL R93, R92, 0xffffffe0, !P2 ;  /* 0xffffffe05c5d7807 */ /* 0x000fc40005000000 */
[----:B------:R-:W-:Y:S02]  /*54d0*/  CS2R R88, SRZ ;  /* 0x0000000000587805 */ /* 0x000fe4000001ff00 */
[----:B------:R-:W-:Y:S01]  /*54e0*/  LOP3.LUT R80, R80, R3, RZ, 0xfc, !PT ;  /* 0x0000000350507212 */ /* 0x000fe200078efcff */
[----:B-1----:R-:W-:Y:S01]  /*54f0*/  ULEA UR44, UR4, UR44, 0x18 ;  /* 0x0000002c042c7291 */ /* 0x002fe2000f8ec0ff */
[----:B------:R-:W-:Y:S01]  /*5500*/  LOP3.LUT R94, R94, 0x60, RZ, 0xc0, !PT ;  /* 0x000000605e5e7812 */ /* 0x000fe200078ec0ff */
[----:B------:R-:W1:Y:S01]  /*5510*/  LDCU UR59, c[0x0][0x370] ;  /* 0x00006e00ff3b77ac */ /* 0x000e620008000800 */
[----:B------:R-:W-:Y:S01]  /*5520*/  SEL R92, R92, 0xffffffe0, !P1 ;  /* 0xffffffe05c5c7807 */ /* 0x000fe20004800000 */
[----:B------:R-:W-:Y:S01]  /*5530*/  UIADD3 UR4, UPT, UPT, UR44, 0x400, URZ ;  /* 0x000004002c047890 */ /* 0x000fe2000fffe0ff */
[----:B------:R-:W4:Y:S04]  /*5540*/  LDCU UR43, c[0x0][0xb0c] ;  /* 0x00016180ff2b77ac */ /* 0x000f280008000800 */
[----:B------:R-:W1:Y:S01]  /*5550*/  LDS R0, [UR44+0x190] ;  /* 0x0001902cff007984 */ /* 0x000e620008000800 */
[----:B------:R-:W-:Y:S01]  /*5560*/  IMAD.U32 R86, RZ, RZ, UR4 ;  /* 0x00000004ff567e24 */ /* 0x000fe2000f8e00ff */
[----:B------:R-:W1:Y:S01]  /*5570*/  LDCU UR39, c[0x0][0xb30] ;  /* 0x00016600ff2777ac */ /* 0x000e620008000800 */
[----:B------:R-:W1:Y:S01]  /*5580*/  LDCU.64 UR56, c[0x0][0x888] ;  /* 0x00011100ff3877ac */ /* 0x000e620008000a00 */
[----:B------:R-:W1:Y:S01]  /*5590*/  LDCU.64 UR40, c[0x0][0xb28] ;  /* 0x00016500ff2877ac */ /* 0x000e620008000a00 */
[----:B------:R-:W1:Y:S01]  /*55a0*/  LDCU.64 UR62, c[0x0][0x890] ;  /* 0x00011200ff3e77ac */ /* 0x000e620008000a00 */
[----:B------:R-:W1:Y:S01]  /*55b0*/  LDCU.128 UR52, c[0x0][0xb10] ;  /* 0x00016200ff3477ac */ /* 0x000e620008000c00 */
[----:B------:R-:W1:Y:S01]  /*55c0*/  LDCU UR58, c[0x0][0x374] ;  /* 0x00006e80ff3a77ac */ /* 0x000e620008000800 */
[----:B------:R-:W-:Y:S01]  /*55d0*/  UMOV UR47, URZ ;  /* 0x000000ff002f7c82 */ /* 0x000fe20008000000 */
[----:B------:R-:W-:Y:S01]  /*55e0*/  UMOV UR46, URZ ;  /* 0x000000ff002e7c82 */ /* 0x000fe20008000000 */
[----:B-1234-:R-:W-:-:S07]  /*55f0*/  IMAD.IADD R37, R0, 0x1, R37 ;  /* 0x0000000100257824 */ /* 0x01efce00078e0225 */
.L_x_139:
[C---:B------:R-:W-:Y:S02]  /*5600*/  LEA R3, R88.reuse, UR44, 0x3 ;  /* 0x0000002c58037c11 */ /* 0x040fe4000f8e18ff */
[----:B------:R-:W-:Y:S02]  /*5610*/  SHF.L.U32 R0, R89, 0x1f, RZ ;  /* 0x0000001f59007819 */ /* 0x000fe400000006ff */
[----:B------:R-:W-:Y:S02]  /*5620*/  LEA R5, R88, UR44, 0x4 ;  /* 0x0000002c58057c11 */ /* 0x000fe4000f8e20ff */
[----:B-1----:R-:W1:Y:S02]  /*5630*/  SYNCS.PHASECHK.TRANS64.TRYWAIT P0, [R3+URZ+0xe0], R0 ;  /* 0x0000e000030075a7 */ /* 0x002e6400080011ff */
[----:B-1----:R-:W-:Y:S05]  /*5640*/  @!P0 BRA `(.L_x_96) ;  /* 0x0000004c00a88947 */ /* 0x002fea0003800000 */
.L_x_197:
[----:B------:R-:W2:Y:S01]  /*5650*/  LDS.128 R4, [R5+0x170] ;  /* 0x0001700005047984 */ /* 0x000ea20000000c00 */
[----:B------:R-:W-:Y:S01]  /*5660*/  UISETP.GE.AND UP0, UPT, UR42, 0x1, UPT ;  /* 0x000000012a00788c */ /* 0x000fe2000bf06270 */
[----:B------:R-:W-:Y:S01]  /*5670*/  @!PT LDS RZ, [RZ] ;  /* 0x00000000fffff984 */ /* 0x000fe20000000800 */
[----:B------:R-:W-:Y:S01]  /*5680*/  @!PT LDS RZ, [RZ] ;  /* 0x00000000fffff984 */ /* 0x000fe20000000800 */
[----:B------:R-:W-:Y:S01]  /*5690*/  @!PT LDS RZ, [RZ] ;  /* 0x00000000fffff984 */ /* 0x000fe20000000800 */
[----:B------:R-:W-:Y:S01]  /*56a0*/  @!PT LDS RZ, [RZ] ;  /* 0x00000000fffff984 */ /* 0x000fe20000000800 */
[----:B------:R3:W-:Y:S06]  /*56b0*/  MEMBAR.ALL.CTA ;  /* 0x0000000000007992 */ /* 0x0007ec0000008000 */
[----:B---3--:R-:W3:Y:S01]  /*56c0*/  FENCE.VIEW.ASYNC.S ;  /* 0x00000000000073c6 */ /* 0x008ee20000000000 */
[----:B--2---:R-:W-:Y:S11]  /*56d0*/  LOP3.LUT P0, RZ, R6, 0x1, RZ, 0xc0, !PT ;  /* 0x0000000106ff7812 */ /* 0x004ff6000780c0ff */
[----:B------:R-:W-:Y:S02]  /*56e0*/  @!UPT UIADD3 URZ, UPT, UPT, URZ, URZ, URZ ;  /* 0x000000fffffff290 */ /* 0x000fe4000fffe0ff */
[----:B---3--:R-:W-:Y:S01]  /*56f0*/  VOTEU.ANY UP1, P0 ;  /* 0x0000000000ff7886 */ /* 0x008fe20000020100 */
[----:B------:R-:W-:Y:S01]  /*5700*/  PLOP3.LUT P0, PT, PT, PT, UP1, 0x80, 0x8 ;  /* 0x000000000008781c */ /* 0x000fe20003f0f018 */
[----:B------:R-:W-:Y:S11]  /*5710*/  UP2UR UR61, UPR, URZ, 0x2 ;  /* 0x00000002ff3d7883 */ /* 0x000ff60008000000 */
[----:B------:R-:W-:Y:S01]  /*5720*/  @!UPT UIADD3 URZ, UPT, UPT, URZ, URZ, URZ ;  /* 0x000000fffffff290 */ /* 0x000fe2000fffe0ff */
[----:B-1----:R-:W-:Y:S02]  /*5730*/  @P0 SHF.R.U32.HI R0, RZ, 0x10, R5 ;  /* 0x00000010ff000819 */ /* 0x002fe40000011605 */
        /* <DEDUP_REMOVED lines=12> */
[----:B------:R-:W2:Y:S01]  /*5800*/  LDCU UR12, c[0x0][0xb20] ;  /* 0x00016400ff0c77ac */ /* 0x000ea20008000800 */
[----:B------:R-:W-:Y:S02]  /*5810*/  UIMAD.WIDE.U32 UR4, UR58, UR55, URZ ;  /* 0x000000373a0472a5 */ /* 0x000fe4000f8e00ff */
[----:B------:R-:W-:Y:S02]  /*5820*/  UIMAD.WIDE.U32 UR6, UR59, UR52, URZ ;  /* 0x000000343b0672a5 */ /* 0x000fe4000f8e00ff */
[----:B------:R-:W-:Y:S02]  /*5830*/  UISETP.NE.AND UP0, UPT, UR54, 0x1, UPT ;  /* 0x000000013600788c */ /* 0x000fe4000bf05270 */
[----:B------:R-:W-:Y:S02]  /*5840*/  UIMAD.WIDE.U32 UR8, UR37, UR55, URZ ;  /* 0x00000037250872a5 */ /* 0x000fe4000f8e00ff */
[----:B------:R-:W-:Y:S02]  /*5850*/  UIMAD.WIDE.U32 UR10, UR38, UR52, URZ ;  /* 0x00000034260a72a5 */ /* 0x000fe4000f8e00ff */
[----:B------:R-:W-:Y:S02]  /*5860*/  UISETP.NE.AND UP1, UPT, UR43, 0x1, UPT ;  /* 0x000000012b00788c */ /* 0x000fe4000bf25270 */
[----:B------:R-:W-:Y:S01]  /*5870*/  UISETP.NE.AND UP2, UPT, UR42, 0x1, UPT ;  /* 0x000000012a00788c */ /* 0x000fe2000bf45270 */
[----:B------:R-:W-:Y:S02]  /*5880*/  UMOV UR4, UR5 ;  /* 0x0000000500047c82 */ /* 0x000fe40008000000 */
[----:B--2---:R-:W-:Y:S03]  /*5890*/  USHF.R.U32.HI UR5, URZ, UR12, UR4 ;  /* 0x0000000cff057299 */ /* 0x004fe60008011604 */
[----:B------:R-:W-:Y:S02]  /*58a0*/  UMOV UR4, UR7 ;  /* 0x0000000700047c82 */ /* 0x000fe40008000000 */
[----:B------:R-:W-:Y:S02]  /*58b0*/  USHF.R.U32.HI UR7, URZ, UR53, UR4 ;  /* 0x00000035ff077299 */ /* 0x000fe40008011604 */
[----:B------:R-:W-:Y:S02]  /*58c0*/  USEL UR4, UR58, UR5, !UP0 ;  /* 0x000000053a047287 */ /* 0x000fe4000c000000 */
[----:B------:R-:W-:Y:S01]  /*58d0*/  USEL UR7, UR59, UR7, !UP1 ;  /* 0x000000073b077287 */ /* 0x000fe2000c800000 */
[----:B------:R-:W-:Y:S01]  /*58e0*/  UMOV UR5, UR9 ;  /* 0x0000000900057c82 */ /* 0x000fe20008000000 */
[----:B------:R-:W-:Y:S02]  /*58f0*/  UIMAD.WIDE.U32 UR8, UR4, UR40, URZ ;  /* 0x00000028040872a5 */ /* 0x000fe4000f8e00ff */
[----:B------:R-:W-:Y:S03]  /*5900*/  USHF.R.U32.HI UR6, URZ, UR12, UR5 ;  /* 0x0000000cff067299 */ /* 0x000fe60008011605 */
[----:B------:R-:W-:Y:S01]  /*5910*/  UMOV UR5, UR11 ;  /* 0x0000000b00057c82 */ /* 0x000fe20008000000 */
[----:B------:R-:W-:Y:S02]  /*5920*/  UIMAD.WIDE.U32 UR10, UR7, UR40, URZ ;  /* 0x00000028070a72a5 */ /* 0x000fe4000f8e00ff */
[----:B------:R-:W-:Y:S02]  /*5930*/  USHF.R.U32.HI UR12, URZ, UR53, UR5 ;  /* 0x00000035ff0c7299 */ /* 0x000fe40008011605 */
[----:B------:R-:W-:Y:S01]  /*5940*/  USEL UR6, UR37, UR6, !UP0 ;  /* 0x0000000625067287 */ /* 0x000fe2000c000000 */
[----:B------:R-:W-:Y:S02]  /*5950*/  UMOV UR5, UR9 ;  /* 0x0000000900057c82 */ /* 0x000fe40008000000 */
[----:B------:R-:W-:Y:S01]  /*5960*/  UMOV UR10, UR11 ;  /* 0x0000000b000a7c82 */ /* 0x000fe20008000000 */
[----:B------:R-:W-:Y:S02]  /*5970*/  @UP2 USHF.R.U32.HI UR4, URZ, UR41, UR5 ;  /* 0x00000029ff042299 */ /* 0x000fe40008011605 */
[----:B------:R-:W-:Y:S02]  /*5980*/  @UP2 USHF.R.U32.HI UR7, URZ, UR41, UR10 ;  /* 0x00000029ff072299 */ /* 0x000fe4000801160a */
[----:B------:R-:W-:Y:S02]  /*5990*/  UIMAD UR4, UR42, UR4, URZ ;  /* 0x000000042a0472a4 */ /* 0x000fe4000f8e02ff */
[----:B------:R-:W-:Y:S02]  /*59a0*/  UIMAD.WIDE.U32 UR10, UR6, UR40, URZ ;  /* 0x00000028060a72a5 */ /* 0x000fe4000f8e00ff */
[----:B------:R-:W-:Y:S02]  /*59b0*/  USEL UR5, UR38, UR12, !UP1 ;  /* 0x0000000c26057287 */ /* 0x000fe4000c800000 */
[----:B------:R-:W-:Y:S02]  /*59c0*/  UIMAD UR8, UR42, UR7, URZ ;  /* 0x000000072a0872a4 */ /* 0x000fe4000f8e02ff */
[----:B------:R-:W-:Y:S03]  /*59d0*/  UISETP.GE.AND UP0, UPT, UR6, UR4, UPT ;  /* 0x000000040600728c */ /* 0x000fe6000bf06270 */
[----:B------:R-:W-:Y:S01]  /*59e0*/  UMOV UR4, UR11 ;  /* 0x0000000b00047c82 */ /* 0x000fe20008000000 */
[----:B------:R-:W-:Y:S02]  /*59f0*/  UISETP.GE.OR UP0, UPT, UR5, UR8, UP0 ;  /* 0x000000080500728c */ /* 0x000fe40008706670 */
[----:B------:R-:W-:Y:S02]  /*5a00*/  USHF.R.U32.HI UR4, URZ, UR41, UR4 ;  /* 0x00000029ff047299 */ /* 0x000fe40008011604 */
[----:B------:R-:W-:Y:S02]  /*5a10*/  UIMAD.WIDE.U32 UR8, UR5, UR40, URZ ;  /* 0x00000028050872a5 */ /* 0x000fe4000f8e00ff */
[----:B------:R-:W-:Y:S02]  /*5a20*/  USEL UR11, UR6, UR4, !UP2 ;  /* 0x00000004060b7287 */ /* 0x000fe4000d000000 */
[----:B------:R-:W-:Y:S02]  /*5a30*/  UIADD3 UR8, UPT, UPT, -UR5, URZ, URZ ;  /* 0x000000ff05087290 */ /* 0x000fe4000fffe1ff */
[----:B------:R-:W-:Y:S01]  /*5a40*/  UIADD3 UR10, UPT, UPT, -UR11, URZ, URZ ;  /* 0x000000ff0b0a7290 */ /* 0x000fe2000fffe1ff */
[----:B------:R-:W-:Y:S01]  /*5a50*/  @!UP0 UMOV UR4, UR9 ;  /* 0x0000000900048c82 */ /* 0x000fe20008000000 */
[----:B------:R-:W-:Y:S02]  /*5a60*/  UIADD3 UR9, UPT, UPT, -UR6, URZ, URZ ;  /* 0x000000ff06097290 */ /* 0x000fe4000fffe1ff */
[----:B------:R-:W-:Y:S02]  /*5a70*/  @!UP0 USHF.R.U32.HI UR4, URZ, UR41, UR4 ;  /* 0x00000029ff048299 */ /* 0x000fe40008011604 */
[----:B------:R-:W-:Y:S02]  /*5a80*/  UIMAD UR10, UR42, UR10, UR6 ;  /* 0x0000000a2a0a72a4 */ /* 0x000fe4000f8e0206 */
[----:B------:R-:W-:Y:S04]  /*5a90*/  @!UP0 USEL UR4, UR5, UR4, !UP2 ;  /* 0x0000000405048287 */ /* 0x000fe8000d000000 */
[----:B------:R-:W-:Y:S02]  /*5aa0*/  @!UP0 UIMAD UR10, UR7, UR10, UR4 ;  /* 0x0000000a070a82a4 */ /* 0x000fe4000f8e0204 */
[----:B------:R-:W-:Y:S02]  /*5ab0*/  @!UP0 UIADD3 UR11, UPT, UPT, UR11, -UR4, URZ ;  /* 0x800000040b0b8290 */ /* 0x000fe4000fffe0ff */
[----:B------:R-:W-:Y:S02]  /*5ac0*/  UIMAD UR7, UR43, UR8, UR38 ;  /* 0x000000082b0772a4 */ /* 0x000fe4000f8e0226 */
[----:B------:R-:W-:Y:S02]  /*5ad0*/  @!UP0 UIMAD UR6, UR11, UR42, UR5 ;  /* 0x0000002a0b0682a4 */ /* 0x000fe4000f8e0205 */
[----:B------:R-:W-:Y:S01]  /*5ae0*/  UIMAD UR4, UR54, UR9, UR37 ;  /* 0x00000009360472a4 */ /* 0x000fe2000f8e0225 */
[----:B------:R-:W-:Y:S02]  /*5af0*/  @!UP0 UMOV UR5, UR10 ;  /* 0x0000000a00058c82 */ /* 0x000fe40008000000 */
[----:B------:R-:W-:Y:S02]  /*5b00*/  UIMAD UR38, UR5, UR43, UR7 ;  /* 0x0000002b052672a4 */ /* 0x000fe4000f8e0207 */
[----:B------:R-:W-:Y:S11]  /*5b10*/  UIMAD UR37, UR6, UR54, UR4 ;  /* 0x00000036062572a4 */ /* 0x000ff6000f8e0204 */
[----:B------:R-:W-:Y:S01]  /*5b20*/  @!UPT UIADD3 URZ, UPT, UPT, URZ, URZ, URZ ;  /* 0x000000fffffff290 */ /* 0x000fe2000fffe0ff */
.L_x_97:
[----:B------:R-:W-:Y:S01]  /*5b30*/  UISETP.NE.AND UP0, UPT, UR39, 0x1, UPT ;  /* 0x000000012700788c */ /* 0x000fe2000bf05270 */
[----:B------:R-:W-:Y:S01]  /*5b40*/  LOP3.LUT P0, RZ, R86, 0x3f0, RZ, 0xc0, !PT ;  /* 0x000003f056ff7812 */ /* 0x000fe2000780c0ff */
[----:B------:R-:W-:Y:S01]  /*5b50*/  USHF.L.U32 UR50, UR30, 0x6, URZ ;  /* 0x000000061e327899 */ /* 0x000fe200080006ff */
[----:B------:R-:W-:Y:S01]  /*5b60*/  BSSY.RECONVERGENT B6, `(.L_x_98) ;  /* 0x0000034000067945 */ /* 0x000fe20003800200 */
[----:B------:R-:W-:Y:S01]  /*5b70*/  USHF.L.U32 UR49, UR31, 0x8, URZ ;  /* 0x000000081f317899 */ /* 0x000fe200080006ff */
[----:B------:R-:W-:Y:S06]  /*5b80*/  IADD3 R88, PT, PT, R88, 0x1, RZ ;  /* 0x0000000158587810 */ /* 0x000fec0007ffe0ff */
[----:B------:R-:W2:Y:S01]  /*5b90*/  @!UP0 LDCU.128 UR12, c[0x0][0xb10] ;  /* 0x00016200ff0c87ac */ /* 0x000ea20008000c00 */
[----:B------:R-:W3:Y:S01]  /*5ba0*/  @!UP0 LDCU UR5, c[0x0][0xb0c] ;  /* 0x00016180ff0587ac */ /* 0x000ee20008000800 */
[----:B------:R-:W4:Y:S01]  /*5bb0*/  @!UP0 LDCU UR10, c[0x0][0xb20] ;  /* 0x00016400ff0a87ac */ /* 0x000f220008000800 */
[----:B--2---:R-:W-:Y:S02]  /*5bc0*/  UIMAD.WIDE.U32 UR8, UR38, UR12, URZ ;  /* 0x0000000c260872a5 */ /* 0x004fe4000f8e00ff */
[----:B------:R-:W-:Y:S02]  /*5bd0*/  UIMAD.WIDE.U32 UR6, UR37, UR15, URZ ;  /* 0x0000000f250672a5 */ /* 0x000fe4000f8e00ff */
[----:B------:R-:W-:Y:S03]  /*5be0*/  @!UP0 UISETP.NE.AND UP1, UPT, UR14, 0x1, UPT ;  /* 0x000000010e00888c */ /* 0x000fe6000bf25270 */
[----:B------:R-:W-:Y:S01]  /*5bf0*/  @!UP0 UMOV UR4, UR9 ;  /* 0x0000000900048c82 */ /* 0x000fe20008000000 */
[----:B---3--:R-:W-:Y:S02]  /*5c00*/  @!UP0 UISETP.NE.AND UP2, UPT, UR5, 0x1, UPT ;  /* 0x000000010500888c */ /* 0x008fe4000bf45270 */
[----:B------:R-:W-:Y:S01]  /*5c10*/  @!UP0 USHF.R.U32.HI UR4, URZ, UR13, UR4 ;  /* 0x0000000dff048299 */ /* 0x000fe20008011604 */
[----:B------:R-:W-:Y:S02]  /*5c20*/  @!UP0 UMOV UR6, UR7 ;  /* 0x0000000700068c82 */ /* 0x000fe40008000000 */
[----:B----4-:R-:W-:Y:S02]  /*5c30*/  @!UP0 USHF.R.U32.HI UR6, URZ, UR10, UR6 ;  /* 0x0000000aff068299 */ /* 0x010fe40008011606 */
[----:B------:R-:W-:Y:S02]  /*5c40*/  @!UP0 USEL UR7, UR38, UR4, !UP2 ;  /* 0x0000000426078287 */ /* 0x000fe4000d000000 */
[----:B------:R-:W-:Y:S04]  /*5c50*/  @!UP0 USEL UR6, UR37, UR6, !UP1 ;  /* 0x0000000625068287 */ /* 0x000fe8000c800000 */
[----:B------:R-:W-:Y:S02]  /*5c60*/  @!UP0 UIADD3 UR4, UPT, UPT, -UR7, UR6, URZ ;  /* 0x0000000607048290 */ /* 0x000fe4000fffe1ff */
[----:B------:R-:W-:Y:S02]  /*5c70*/  @!UP0 UIADD3 UR6, UPT, UPT, UR7, -UR6, URZ ;  /* 0x8000000607068290 */ /* 0x000fe4000fffe0ff */
[----:B------:R-:W-:Y:S02]  /*5c80*/  @!UP0 UIMAD UR38, UR4, UR5, UR38 ;  /* 0x00000005042682a4 */ /* 0x000fe4000f8e0226 */
[----:B------:R-:W-:Y:S01]  /*5c90*/  @!UP0 UIMAD UR37, UR6, UR14, UR37 ;  /* 0x0000000e062582a4 */ /* 0x000fe2000f8e0225 */
[----:B------:R-:W-:Y:S11]  /*5ca0*/  @!P0 BRA `(.L_x_99) ;  /* 0x00000000007c8947 */ /* 0x000ff60003800000 */
[----:B------:R-:W2:Y:S01]  /*5cb0*/  LDCU.64 UR8, c[0x4][0x80] ;  /* 0x01001000ff0877ac */ /* 0x000ea20008000a00 */
[----:B------:R-:W-:Y:S01]  /*5cc0*/  MOV R2, 0x0 ;  /* 0x0000000000027802 */ /* 0x000fe20000000f00 */
[----:B------:R-:W-:Y:S02]  /*5cd0*/  HFMA2 R12, -RZ, RZ, 0, 5.9604644775390625e-08 ;  /* 0x00000001ff0c7431 */ /* 0x000fe400000001ff */
[----:B------:R-:W-:Y:S01]  /*5ce0*/  IMAD.MOV.U32 R8, RZ, RZ, 0x70 ;  /* 0x00000070ff087424 */ /* 0x000fe200078e00ff */
[----:B------:R3:W4:Y:S01]  /*5cf0*/  LDC.64 R14, c[0x4][R2] ;  /* 0x01000000020e7b82 */ /* 0x0007220000000a00 */
[----:B------:R-:W1:Y:S01]  /*5d00*/  LDCU.64 UR6, c[0x4][0x88] ;  /* 0x01001100ff0677ac */ /* 0x000e620008000a00 */
[----:B------:R-:W-:Y:S01]  /*5d10*/  IMAD.MOV.U32 R13, RZ, RZ, RZ ;  /* 0x000000ffff0d7224 */ /* 0x000fe200078e00ff */
[----:B------:R-:W1:Y:S01]  /*5d20*/  LDCU.64 UR4, c[0x4][0x8] ;  /* 0x01000100ff0477ac */ /* 0x000e620008000a00 */
[----:B--2---:R-:W-:Y:S01]  /*5d30*/  MOV R5, UR9 ;  /* 0x0000000900057c02 */ /* 0x004fe20008000f00 */
[----:B------:R-:W-:Y:S01]  /*5d40*/  IMAD.U32 R4, RZ, RZ, UR8 ;  /* 0x00000008ff047e24 */ /* 0x000fe2000f8e00ff */
[----:B-1----:R-:W-:Y:S01]  /*5d50*/  MOV R7, UR7 ;  /* 0x0000000700077c02 */ /* 0x002fe20008000f00 */
[----:B------:R-:W-:Y:S01]  /*5d60*/  IMAD.U32 R6, RZ, RZ, UR6 ;  /* 0x00000006ff067e24 */ /* 0x000fe2000f8e00ff */
[----:B------:R-:W-:Y:S01]  /*5d70*/  MOV R11, UR5 ;  /* 0x00000005000b7c02 */ /* 0x000fe20008000f00 */
[----:B------:R-:W-:Y:S02]  /*5d80*/  IMAD.U32 R10, RZ, RZ, UR4 ;  /* 0x00000004ff0a7e24 */ /* 0x000fe4000f8e00ff */
[----:B------:R-:W-:Y:S07]  /*5d90*/  LEPC R20, `(.L_x_100) ;  /* 0x000000001014794e */ /* 0x000fee0000000000 */
[----:B---345:R-:W-:Y:S05]  /*5da0*/  CALL.ABS.NOINC R14 ;  /* 0x000000000e007343 */ /* 0x038fea0003c00000 */
.L_x_100:
[----:B------:R-:W1:Y:S01]  /*5db0*/  LDCU.64 UR8, c[0x4][0x80] ;  /* 0x01001000ff0877ac */ /* 0x000e620008000a00 */
[----:B------:R-:W2:Y:S01]  /*5dc0*/  LDC.64 R2, c[0x4][R2] ;  /* 0x0100000002027b82 */ /* 0x000ea20000000a00 */
[----:B------:R-:W-:Y:S02]  /*5dd0*/  HFMA2 R12, -RZ, RZ, 0, 5.9604644775390625e-08 ;  /* 0x00000001ff0c7431 */ /* 0x000fe400000001ff */
[----:B------:R-:W-:Y:S02]  /*5de0*/  IMAD.MOV.U32 R8, RZ, RZ, 0x70 ;  /* 0x00000070ff087424 */ /* 0x000fe400078e00ff */
[----:B------:R-:W-:Y:S01]  /*5df0*/  IMAD.MOV.U32 R13, RZ, RZ, RZ ;  /* 0x000000ffff0d7224 */ /* 0x000fe200078e00ff */
[----:B------:R-:W3:Y:S01]  /*5e00*/  LDCU.64 UR6, c[0x4][0x88] ;  /* 0x01001100ff0677ac */ /* 0x000ee20008000a00 */
[----:B------:R-:W4:Y:S01]  /*5e10*/  LDCU.64 UR4, c[0x4][0x8] ;  /* 0x01000100ff0477ac */ /* 0x000f220008000a00 */
[----:B-1----:R-:W-:Y:S02]  /*5e20*/  MOV R4, UR8 ;  /* 0x0000000800047c02 */ /* 0x002fe40008000f00 */
[----:B------:R-:W-:Y:S02]  /*5e30*/  MOV R5, UR9 ;  /* 0x0000000900057c02 */ /* 0x000fe40008000f00 */
[----:B---3--:R-:W-:Y:S01]  /*5e40*/  MOV R7, UR7 ;  /* 0x0000000700077c02 */ /* 0x008fe20008000f00 */
[----:B------:R-:W-:Y:S01]  /*5e50*/  IMAD.U32 R6, RZ, RZ, UR6 ;  /* 0x00000006ff067e24 */ /* 0x000fe2000f8e00ff */
[----:B----4-:R-:W-:Y:S01]  /*5e60*/  MOV R11, UR5 ;  /* 0x00000005000b7c02 */ /* 0x010fe20008000f00 */
[----:B------:R-:W-:Y:S02]  /*5e70*/  IMAD.U32 R10, RZ, RZ, UR4 ;  /* 0x00000004ff0a7e24 */ /* 0x000fe4000f8e00ff */
[----:B------:R-:W-:Y:S07]  /*5e80*/  LEPC R20, `(.L_x_99) ;  /* 0x000000001014794e */ /* 0x000fee0000000000 */
[----:B--2---:R-:W-:Y:S05]  /*5e90*/  CALL.ABS.NOINC R2 ;  /* 0x0000000002007343 */ /* 0x004fea0003c00000 */
.L_x_99:
[----:B------:R-:W-:Y:S05]  /*5ea0*/  BSYNC.RECONVERGENT B6 ;  /* 0x0000000000067941 */ /* 0x000fea0003800200 */
.L_x_98:
[----:B------:R-:W-:Y:S01]  /*5eb0*/  R2UR UR4, R85 ;  /* 0x00000000550472ca */ /* 0x000fe200000e0000 */
[----:B------:R-:W-:Y:S01]  /*5ec0*/  UISETP.NE.U32.AND UP0, UPT, UR62, URZ, UPT ;  /* 0x000000ff3e00728c */ /* 0x000fe2000bf05070 */
[----:B------:R-:W-:Y:S02]  /*5ed0*/  ISETP.NE.U32.AND P4, PT, R78, RZ, PT ;  /* 0x000000ff4e00720c */ /* 0x000fe40003f85070 */
[----:B------:R-:W-:Y:S01]  /*5ee0*/  ISETP.NE.U32.AND P2, PT, RZ, UR56, PT ;  /* 0x00000038ff007c0c */ /* 0x000fe2000bf45070 */
[----:B------:R-:W-:Y:S01]  /*5ef0*/  UISETP.NE.AND.EX UP1, UPT, UR63, URZ, UPT, UP0 ;  /* 0x000000ff3f00728c */ /* 0x000fe2000bf25300 */
[----:B------:R-:W-:Y:S01]  /*5f00*/  ISETP.NE.AND.EX P4, PT, R79, RZ, PT, P4 ;  /* 0x000000ff4f00720c */ /* 0x000fe20003f85340 */
[----:B------:R-:W-:Y:S01]  /*5f10*/  UPLOP3.LUT UP0, UPT, UPT, UPT, UPT, 0x40, 0x4 ;  /* 0x000000000004789c */ /* 0x000fe20003f0e870 */
[----:B------:R-:W-:Y:S05]  /*5f20*/  ISETP.NE.AND.EX P2, PT, RZ, UR57, PT, P2 ;  /* 0x00000039ff007c0c */ /* 0x000fea000bf45320 */
[----:B------:R-:W-:Y:S06]  /*5f30*/  UISETP.NE.AND UP2, UPT, UR4, URZ, UPT ;  /* 0x000000ff0400728c */ /* 0x000fec000bf45270 */
[----:B------:R-:W-:Y:S05]  /*5f40*/  PLOP3.LUT P1, PT, PT, PT, UP2, 0x80, 0x8 ;  /* 0x000000000008781c */ /* 0x000fea0003f2f028 */
[----:B------:R-:W-:Y:S06]  /*5f50*/  @UP2 UPLOP3.LUT UP0, UPT, UPT, UPT, UP1, 0x80, 0x8 ;  /* 0x000000000008289c */ /* 0x000fec0003f0f010 */
[----:B------:R-:W-:Y:S01]  /*5f60*/  PLOP3.LUT P0, PT, PT, PT, UP0, 0x80, 0x8 ;  /* 0x000000000008781c */ /* 0x000fe20003f0f008 */
[----:B------:R-:W-:Y:S01]  /*5f70*/  @!UPT UIADD3 URZ, UPT, UPT, URZ, URZ, URZ ;  /* 0x000000fffffff290 */ /* 0x000fe2000fffe0ff */
[----:B------:R-:W-:Y:S11]  /*5f80*/  BRA.U !UP1, `(.L_x_101) ;  /* 0x00000001093c7547 */ /* 0x000ff6000b800000 */
[----:B------:R-:W-:Y:S01]  /*5f90*/  UISETP.NE.U32.AND UP0, UPT, UR56, URZ, UPT ;  /* 0x000000ff3800728c */ /* 0x000fe2000bf05070 */
[----:B-1----:R-:W-:Y:S01]  /*5fa0*/  HFMA2 R0, -RZ, RZ, 0, 5.9604644775390625e-08 ;  /* 0x00000001ff007431 */ /* 0x002fe200000001ff */
[----:B------:R-:W1:Y:S01]  /*5fb0*/  LDCU.64 UR8, c[0x0][0x358] ;  /* 0x00006b00ff0877ac */ /* 0x000e620008000a00 */
[----:B------:R-:W-:Y:S01]  /*5fc0*/  IMAD.MOV.U32 R81, RZ, RZ, 0x1 ;  /* 0x00000001ff517424 */ /* 0x000fe200078e00ff */
[----:B------:R-:W-:Y:S06]  /*5fd0*/  UISETP.NE.AND.EX UP0, UPT, UR57, URZ, UPT, UP0 ;  /* 0x000000ff3900728c */ /* 0x000fec000bf05300 */
        /* <DEDUP_REMOVED lines=9> */
[----:B--23--:R-:W-:Y:S02]  /*6070*/  @!P3 IMAD.U32 R41, RZ, RZ, UR4 ;  /* 0x00000004ff29be24 */ /* 0x00cfe4000f8e00ff */
.L_x_101:
[----:B------:R-:W-:Y:S05]  /*6080*/  @!P4 BRA `(.L_x_102) ;  /* 0x000000000024c947 */ /* 0x000fea0003800000 */
[----:B------:R-:W-:Y:S01]  /*6090*/  ISETP.NE.U32.AND P3, PT, R76, RZ, PT ;  /* 0x000000ff4c00720c */ /* 0x000fe20003f65070 */
[----:B------:R-:W2:Y:S03]  /*60a0*/  LDCU.64 UR4, c[0x0][0x358] ;  /* 0x00006b00ff0477ac */ /* 0x000ea60008000a00 */
[----:B------:R-:W-:Y:S11]  /*60b0*/  ISETP.NE.AND.EX P3, PT, R77, RZ, PT, P3 ;  /* 0x000000ff4d00720c */ /* 0x000ff60003f65330 */
[----:B------:R-:W-:Y:S02]  /*60c0*/  @!UPT UIADD3 URZ, UPT, UPT, URZ, URZ, URZ ;  /* 0x000000fffffff290 */ /* 0x000fe4000fffe0ff */
[----:B------:R-:W3:Y:S01]  /*60d0*/  @P3 LDC.64 R2, c[0x0][0x8a8] ;  /* 0x00022a00ff023b82 */ /* 0x000ee20000000a00 */
[----:B-1----:R-:W-:Y:S04]  /*60e0*/  @P3 IMAD R0, R78, UR36, RZ ;  /* 0x000000244e003c24 */ /* 0x002fe8000f8e02ff */
[----:B---3--:R-:W-:Y:S05]  /*60f0*/  @P3 IMAD.WIDE R2, R0, 0x4, R2 ;  /* 0x0000000400023825 */ /* 0x008fea00078e0202 */
[----:B--2--5:R2:W5:Y:S02]  /*6100*/  @P3 LDG.E R38, desc[UR4][R2.64] ;  /* 0x0000000402263981 */ /* 0x024564000c1e1900 */
[----:B--2---:R-:W3:Y:S02]  /*6110*/  @!P3 LDC R38, c[0x0][0x8a0] ;  /* 0x00022800ff26bb82 */ /* 0x004ee40000000800 */
.L_x_102:
[----:B-----5:R-:W-:Y:S01]  /*6120*/  FSETP.NEU.AND P3, PT, R41, RZ, PT ;  /* 0x000000ff2900720b */ /* 0x020fe20003f6d000 */
[----:B------:R-:W-:Y:S01]  /*6130*/  IMAD.SHL.U32 R47, R80, 0x2, RZ ;  /* 0x00000002502f7824 */ /* 0x000fe200078e00ff */
[----:B------:R-:W-:Y:S01]  /*6140*/  SEL R5, RZ, 0xffffffff, P2 ;  /* 0xffffffffff057807 */ /* 0x000fe20001000000 */
[----:B------:R-:W-:Y:S01]  /*6150*/  BSSY B1, `(.L_x_103) ;  /* 0x0000044000017945 */ /* 0x000fe20003800000 */
[----:B------:R-:W-:Y:S01]  /*6160*/  @P1 LOP3.LUT P2, RZ, R81, 0xff, RZ, 0xc0, !PT ;  /* 0x000000ff51ff1812 */ /* 0x000fe2000784c0ff */
[----:B------:R-:W-:Y:S01]  /*6170*/  VIADD R97, R47, UR44 ;  /* 0x0000002c2f617c36 */ /* 0x000fe20008000000 */
[----:B------:R-:W-:Y:S01]  /*6180*/  @P1 SEL R2, RZ, 0xffffffff, P3 ;  /* 0xffffffffff021807 */ /* 0x000fe20001800000 */
[----:B------:R-:W-:Y:S01]  /*6190*/  IMAD.MOV.U32 R60, RZ, RZ, 0x1 ;  /* 0x00000001ff3c7424 */ /* 0x000fe200078e00ff */
[----:B------:R-:W-:Y:S01]  /*61a0*/  LOP3.LUT R91, R91, 0x1, RZ, 0x3c, !PT ;  /* 0x000000015b5b7812 */ /* 0x000fe200078e3cff */
[----:B------:R-:W-:Y:S01]  /*61b0*/  IMAD.MOV.U32 R46, RZ, RZ, RZ ;  /* 0x000000ffff2e7224 */ /* 0x000fe200078e00ff */
[----:B------:R-:W-:Y:S02]  /*61c0*/  @P0 SEL R2, R5, R2, !P2 ;  /* 0x0000000205020207 */ /* 0x000fe40005000000 */
[----:B------:R-:W-:Y:S02]  /*61d0*/  CS2R R74, SRZ ;  /* 0x00000000004a7805 */ /* 0x000fe4000001ff00 */
[----:B------:R-:W-:Y:S02]  /*61e0*/  LEA R98, R36, UR44, 0x3 ;  /* 0x0000002c24627c11 */ /* 0x000fe4000f8e18ff */
[----:B------:R-:W-:Y:S02]  /*61f0*/  CS2R R72, SRZ ;  /* 0x0000000000487805 */ /* 0x000fe4000001ff00 */
[----:B------:R-:W-:Y:S02]  /*6200*/  @P1 LOP3.LUT R2, R2, 0x1, RZ, 0xc0, !PT ;  /* 0x0000000102021812 */ /* 0x000fe400078ec0ff */
[----:B------:R-:W-:Y:S02]  /*6210*/  CS2R R66, SRZ ;  /* 0x0000000000427805 */ /* 0x000fe4000001ff00 */
[----:B------:R-:W-:Y:S02]  /*6220*/  SHF.L.U32 R3, R90, 0x1f, RZ ;  /* 0x0000001f5a037819 */ /* 0x000fe400000006ff */
[----:B------:R-:W-:Y:S02]  /*6230*/  CS2R R64, SRZ ;  /* 0x0000000000407805 */ /* 0x000fe4000001ff00 */
[----:B------:R-:W-:Y:S02]  /*6240*/  ISETP.NE.U32.OR P6, PT, R2, 0x1, !P1 ;  /* 0x000000010200780c */ /* 0x000fe40004fc5470 */
[----:B------:R-:W-:Y:S02]  /*6250*/  CS2R R58, SRZ ;  /* 0x00000000003a7805 */ /* 0x000fe4000001ff00 */
[----:B------:R-:W-:Y:S02]  /*6260*/  PLOP3.LUT P2, PT, PT, PT, UP1, 0x80, 0x8 ;  /* 0x000000000008781c */ /* 0x000fe40003f4f018 */
[----:B------:R-:W-:Y:S02]  /*6270*/  CS2R R56, SRZ ;  /* 0x0000000000387805 */ /* 0x000fe4000001ff00 */
[----:B------:R-:W-:Y:S02]  /*6280*/  LEA.HI R39, R36, R36, RZ, 0x1 ;  /* 0x0000002424277211 */ /* 0x000fe400078f08ff */
[----:B------:R-:W-:Y:S02]  /*6290*/  CS2R R50, SRZ ;  /* 0x0000000000327805 */ /* 0x000fe4000001ff00 */
[----:B------:R-:W-:Y:S02]  /*62a0*/  LOP3.LUT P4, R87, R81, 0xff, RZ, 0xc0, !PT ;  /* 0x000000ff51577812 */ /* 0x000fe4000788c0ff */
[----:B------:R-:W-:Y:S02]  /*62b0*/  CS2R R48, SRZ ;  /* 0x0000000000307805 */ /* 0x000fe4000001ff00 */
[----:B------:R-:W-:Y:S01]  /*62c0*/  SEL R2, RZ, 0xffffffff, P3 ;  /* 0xffffffffff027807 */ /* 0x000fe20001800000 */
[C---:B-1----:R-:W-:Y:S01]  /*62d0*/  IMAD.SHL.U32 R0, R39.reuse, 0x80, RZ ;  /* 0x0000008027007824 */ /* 0x042fe200078e00ff */
[----:B------:R-:W-:Y:S01]  /*62e0*/  LOP3.LUT R39, R39, 0xffe, RZ, 0xc0, !PT ;  /* 0x00000ffe27277812 */ /* 0x000fe200078ec0ff */
[----:B------:R-:W-:Y:S01]  /*62f0*/  VIADD R99, R97, 0x400 ;  /* 0x0000040061637836 */ /* 0x000fe20000000000 */
[----:B------:R-:W-:Y:S01]  /*6300*/  P2R R95, PR, RZ, 0x40 ;  /* 0x00000040ff5f7803 */ /* 0x000fe20000000000 */
[----:B------:R-:W-:Y:S01]  /*6310*/  IMAD.IADD R96, R92, 0x1, R97 ;  /* 0x000000015c607824 */ /* 0x000fe200078e0261 */
[----:B------:R-:W-:Y:S01]  /*6320*/  @P6 SHF.L.U32 R4, R91, 0x1f, RZ ;  /* 0x0000001f5b046819 */ /* 0x000fe200000006ff */
[----:B------:R-:W-:Y:S01]  /*6330*/  IMAD.IADD R39, R36, 0x1, -R39 ;  /* 0x0000000124277824 */ /* 0x000fe200078e0a27 */
[----:B------:R-:W-:Y:S02]  /*6340*/  @P2 SEL R2, R5, R2, !P4 ;  /* 0x0000000205022207 */ /* 0x000fe40006000000 */
[----:B------:R-:W1:Y:S01]  /*6350*/  @P6 SYNCS.PHASECHK.TRANS64.TRYWAIT P1, [UR44+0x90], R4 ;  /* 0x00009004ff0065a7 */ /* 0x000e62000802112c */
[----:B------:R-:W-:Y:S02]  /*6360*/  LOP3.LUT R0, R0, 0xffffff00, RZ, 0xc0, !PT ;  /* 0xffffff0000007812 */ /* 0x000fe400078ec0ff */
[----:B------:R-:W-:Y:S03]  /*6370*/  LOP3.LUT R2, R2, 0x1, RZ, 0xc0, !PT ;  /* 0x0000000102027812 */ /* 0x000fe600078ec0ff */
[----:B------:R-:W-:Y:S01]  /*6380*/  IMAD.IADD R0, R37, 0x1, R0 ;  /* 0x0000000125007824 */ /* 0x000fe200078e0200 */
[----:B------:R-:W-:Y:S03]  /*6390*/  ISETP.NE.U32.AND P5, PT, R2, 0x1, PT ;  /* 0x000000010200780c */ /* 0x000fe60003fa5070 */
[----:B------:R-:W-:Y:S01]  /*63a0*/  IMAD R39, R39, 0x100000, R0 ;  /* 0x0010000027277824 */ /* 0x000fe200078e0200 */
[----:B------:R-:W-:Y:S01]  /*63b0*/  P2R R61, PR, RZ, 0x20 ;  /* 0x00000020ff3d7803 */ /* 0x000fe20000000000 */
[----:B------:R2:W4:Y:S01]  /*63c0*/  SYNCS.PHASECHK.TRANS64.TRYWAIT P0, [R98+URZ+0x100], R3 ;  /* 0x00010003620075a7 */ /* 0x00052200080011ff */
[----:B-1----:R-:W-:Y:S01]  /*63d0*/  @P6 SEL R60, RZ, 0x1, !P1 ;  /* 0x00000001ff3c6807 */ /* 0x002fe20004800000 */
[----:B--2---:R-:W-:Y:S06]  /*63e0*/  @!P6 BRA `(.L_x_104) ;  /* 0x000000000068e947 */ /* 0x004fec0003800000 */
[C---:B------:R-:W-:Y:S01]  /*63f0*/  @P5 IMAD R5, R93.reuse, 0x2, R99 ;  /* 0x000000025d055824 */ /* 0x040fe200078e0263 */
[----:B------:R-:W-:Y:S01]  /*6400*/  ISETP.NE.AND P1, PT, R60, RZ, PT ;  /* 0x000000ff3c00720c */ /* 0x000fe20003f25270 */
[----:B------:R-:W-:Y:S01]  /*6410*/  @P5 IMAD R2, R93, 0x2, R97 ;  /* 0x000000025d025824 */ /* 0x000fe200078e0261 */
[----:B------:R-:W-:Y:S01]  /*6420*/  BSSY B0, `(.L_x_105) ;  /* 0x000000e000007945 */ /* 0x000fe20003800000 */
[----:B------:R-:W-:Y:S01]  /*6430*/  IMAD.MOV.U32 R74, RZ, RZ, RZ ;  /* 0x000000ffff4a7224 */ /* 0x000fe200078e00ff */
[----:B------:R-:W-:Y:S01]  /*6440*/  CS2R R66, SRZ ;  /* 0x0000000000427805 */ /* 0x000fe2000001ff00 */
[----:B------:R-:W-:Y:S01]  /*6450*/  @P5 IMAD.IADD R4, R92, 0x1, R5 ;  /* 0x000000015c045824 */ /* 0x000fe200078e0205 */
[----:B------:R-:W-:Y:S02]  /*6460*/  CS2R R64, SRZ ;  /* 0x0000000000407805 */ /* 0x000fe4000001ff00 */
[----:B------:R-:W-:Y:S02]  /*6470*/  CS2R R72, SRZ ;  /* 0x0000000000487805 */ /* 0x000fe4000001ff00 */
[----:B------:R-:W-:Y:S02]  /*6480*/  CS2R R50, SRZ ;  /* 0x0000000000327805 */ /* 0x000fe4000001ff00 */
[----:B------:R-:W-:Y:S02]  /*6490*/  CS2R R48, SRZ ;  /* 0x0000000000307805 */ /* 0x000fe4000001ff00 */
[----:B------:R-:W-:Y:S02]  /*64a0*/  CS2R R58, SRZ ;  /* 0x00000000003a7805 */ /* 0x000fe4000001ff00 */
[----:B------:R-:W-:Y:S01]  /*64b0*/  CS2R R56, SRZ ;  /* 0x0000000000387805 */ /* 0x000fe2000001ff00 */
[----:B------:R-:W-:Y:S06]  /*64c0*/  @P1 BRA `(.L_x_106) ;  /* 0x00000000000c1947 */ /* 0x000fec0003800000 */
[----:B------:R-:W-:Y:S04]  /*64d0*/  SHF.L.U32 R5, R91, 0x1f, RZ ;  /* 0x0000001f5b057819 */ /* 0x000fe800000006ff */
[----:B------:R-:W1:Y:S02]  /*64e0*/  SYNCS.PHASECHK.TRANS64.TRYWAIT P1, [UR44+0x90], R5 ;  /* 0x00009005ff0075a7 */ /* 0x000e64000802112c */
[----:B-1----:R-:W-:Y:S05]  /*64f0*/  @!P1 BRA `(.L_x_107) ;  /* 0x0000004000109947 */ /* 0x002fea0003800000 */
.L_x_106:
[----:B------:R-:W-:Y:S05]  /*6500*/  BSYNC B0 ;  /* 0x0000000000007941 */ /* 0x000fea0003800000 */
.L_x_105:
[----:B------:R-:W-:Y:S01]  /*6510*/  ISETP.NE.AND P1, PT, R61, RZ, PT ;  /* 0x000000ff3d00720c */ /* 0x000fe20003f25270 */
[----:B------:R-:W-:Y:S11]  /*6520*/  HFMA2 R46, -RZ, RZ, 0, 5.9604644775390625e-08 ;  /* 0x00000001ff2e7431 */ /* 0x000ff600000001ff */
[----:B------:R-:W-:Y:S01]  /*6530*/  @!UPT UIADD3 URZ, UPT, UPT, URZ, URZ, URZ ;  /* 0x000000fffffff290 */ /* 0x000fe2000fffe0ff */
[----:B------:R-:W-:Y:S05]  /*6540*/  @P1 WARPSYNC.ALL ;  /* 0x0000000000001948 */ /* 0x000fea0003800000 */
[----:B------:R2:W1:Y:S04]  /*6550*/  @P1 LDSM.16.M88.4 R64, [R2+0x400] ;  /* 0x000400000240183b */ /* 0x0004680000000200 */
[----:B------:R2:W1:Y:S04]  /*6560*/  @P1 LDSM.16.M88.4 R72, [R4] ;  /* 0x000000000448183b */ /* 0x0004680000000200 */
[----:B------:R2:W1:Y:S04]  /*6570*/  @P1 LDSM.16.M88.4 R48, [R47+UR44+0x400] ;  /* 0x0004002c2f30183b */ /* 0x0004680008000200 */
[----:B------:R2:W1:Y:S02]  /*6580*/  @P1 LDSM.16.M88.4 R56, [R96+0x400] ;  /* 0x000400006038183b */ /* 0x0004640000000200 */
.L_x_104:
[----:B------:R-:W-:Y:S05]  /*6590*/  BSYNC B1 ;  /* 0x0000000000017941 */ /* 0x000fea0003800000 */
.L_x_103:
[----:B-1----:R-:W-:Y:S04]  /*65a0*/  SHF.R.U32.HI R5, RZ, 0x15, R39 ;  /* 0x00000015ff057819 */ /* 0x002fe80000011627 */
[----:B------:R-:W-:Y:S01]  /*65b0*/  LOP3.LUT P1, RZ, R5, 0x3, R82, 0x48, !PT ;  /* 0x0000000305ff7812 */ /* 0x000fe20007824852 */
[----:B------:R-:W-:Y:S01]  /*65c0*/  @!UPT UIADD3 URZ, UPT, UPT, URZ, URZ, URZ ;  /* 0x000000fffffff290 */ /* 0x000fe2000fffe0ff */
[----:B----4-:R-:W-:Y:S11]  /*65d0*/  @P0 BRA `(.L_x_108) ;  /* 0x0000000000080947 */ /* 0x010ff60003800000 */
[----:B------:R-:W1:Y:S02]  /*65e0*/  SYNCS.PHASECHK.TRANS64.TRYWAIT P0, [R98+URZ+0x100], R3 ;  /* 0x00010003620075a7 */ /* 0x000e6400080011ff */
[----:B-1----:R-:W-:Y:S05]  /*65f0*/  @!P0 BRA `(.L_x_109) ;  /* 0x0000003c00e88947 */ /* 0x002fea0003800000 */
.L_x_108:
[----:B------:R-:W-:Y:S05]  /*6600*/  @!P1 BRA `(.L_x_110) ;  /* 0x0000000000409947 */ /* 0x000fea0003800000 */
[----:B------:R-:W4:Y:S01]  /*6610*/  LDCU.64 UR8, c[0x4][0x70] ;  /* 0x01000e00ff0877ac */ /* 0x000f220008000a00 */
[----:B-1----:R-:W-:Y:S01]  /*6620*/  MOV R3, 0x0 ;  /* 0x0000000000037802 */ /* 0x002fe20000000f00 */
[----:B------:R-:W-:Y:S02]  /*6630*/  HFMA2 R12, -RZ, RZ, 0, 5.9604644775390625e-08 ;  /* 0x00000001ff0c7431 */ /* 0x000fe400000001ff */
[----:B------:R-:W-:Y:S02]  /*6640*/  IMAD.MOV.U32 R8, RZ, RZ, 0x192 ;  /* 0x00000192ff087424 */ /* 0x000fe400078e00ff */
[----:B------:R-:W-:Y:S01]  /*6650*/  IMAD.MOV.U32 R13, RZ, RZ, RZ ;  /* 0x000000ffff0d7224 */ /* 0x000fe200078e00ff */
[----:B------:R-:W1:Y:S01]  /*6660*/  LDCU.64 UR6, c[0x4][0x78] ;  /* 0x01000f00ff0677ac */ /* 0x000e620008000a00 */
[----:B--2---:R-:W2:Y:S01]  /*6670*/  LDC.64 R2, c[0x4][R3] ;  /* 0x0100000003027b82 */ /* 0x004ea20000000a00 */
[----:B------:R-:W5:Y:S01]  /*6680*/  LDCU.64 UR4, c[0x4][0x10] ;  /* 0x01000200ff0477ac */ /* 0x000f620008000a00 */
[----:B----4-:R-:W-:Y:S01]  /*6690*/  MOV R5, UR9 ;  /* 0x0000000900057c02 */ /* 0x010fe20008000f00 */
[----:B------:R-:W-:Y:S01]  /*66a0*/  IMAD.U32 R4, RZ, RZ, UR8 ;  /* 0x00000008ff047e24 */ /* 0x000fe2000f8e00ff */
[----:B-1----:R-:W-:Y:S01]  /*66b0*/  MOV R7, UR7 ;  /* 0x0000000700077c02 */ /* 0x002fe20008000f00 */
[----:B------:R-:W-:Y:S01]  /*66c0*/  IMAD.U32 R6, RZ, RZ, UR6 ;  /* 0x00000006ff067e24 */ /* 0x000fe2000f8e00ff */
[----:B-----5:R-:W-:Y:S01]  /*66d0*/  MOV R11, UR5 ;  /* 0x00000005000b7c02 */ /* 0x020fe20008000f00 */
[----:B------:R-:W-:Y:S02]  /*66e0*/  IMAD.U32 R10, RZ, RZ, UR4 ;  /* 0x00000004ff0a7e24 */ /* 0x000fe4000f8e00ff */
[----:B------:R-:W-:Y:S07]  /*66f0*/  LEPC R20, `(.L_x_110) ;  /* 0x000000001014794e */ /* 0x000fee0000000000 */
[----:B--23--:R-:W-:Y:S05]  /*6700*/  CALL.ABS.NOINC R2 ;  /* 0x0000000002007343 */ /* 0x00cfea0003c00000 */
.L_x_110:
[----:B------:R-:W-:Y:S05]  /*6710*/  WARPSYNC.ALL ;  /* 0x0000000000007948 */ /* 0x000fea0003800000 */
[----:B------:R-:W-:Y:S01]  /*6720*/  R2UR UR4, R39 ;  /* 0x00000000270472ca */ /* 0x000fe200000e0000 */
[--C-:B------:R-:W-:Y:S01]  /*6730*/  HADD2.F32 R40, -RZ, R48.reuse.H0_H0 ;  /* 0x20000030ff287230 */ /* 0x100fe20000004100 */
[----:B------:R-:W-:Y:S01]  /*6740*/  SHF.L.U32 R62, R93, 0x1, RZ ;  /* 0x000000015d3e7819 */ /* 0x000fe200000006ff */
[----:B------:R-:W-:Y:S01]  /*6750*/  HADD2.F32 R43, -RZ, R48.H1_H1 ;  /* 0x30000030ff2b7230 */ /* 0x000fe20000004100 */
[----:B------:R-:W-:Y:S01]  /*6760*/  ISETP.NE.AND P0, PT, R94, RZ, PT ;  /* 0x000000ff5e00720c */ /* 0x000fe20003f05270 */
[----:B------:R-:W-:Y:S01]  /*6770*/  HADD2.F32 R42, -RZ, R49.H0_H0 ;  /* 0x20000031ff2a7230 */ /* 0x000fe20000004100 */
[----:B------:R-:W-:Y:S01]  /*6780*/  IADD3 R99, PT, PT, R99, R62, RZ ;  /* 0x0000003e63637210 */ /* 0x000fe20007ffe0ff */
[----:B------:R-:W-:Y:S01]  /*6790*/  HADD2.F32 R45, -RZ, R51.H0_H0 ;  /* 0x20000033ff2d7230 */ /* 0x000fe20000004100 */
[----:B------:R-:W-:Y:S02]  /*67a0*/  BSSY.RECONVERGENT B0, `(.L_x_111) ;  /* 0x0000085000007945 */ /* 0x000fe40003800200 */
[----:B------:R-:W-:Y:S03]  /*67b0*/  IADD3 R100, PT, PT, R92, R99, RZ ;  /* 0x000000635c647210 */ /* 0x000fe60007ffe0ff */
[----:B--2---:R-:W3:Y:S02]  /*67c0*/  LDTM.16dp256bit.x8 R4, tmem[UR4] ;  /* 0x00000004000479ee */ /* 0x004ee400081a0000 */
[C---:B---3--:R-:W-:Y:S01]  /*67d0*/  FMUL R0, R38.reuse, R4 ;  /* 0x0000000426007220 */ /* 0x048fe20000400000 */
[C---:B------:R-:W-:Y:S01]  /*67e0*/  FMUL R2, R38.reuse, R5 ;  /* 0x0000000526027220 */ /* 0x040fe20000400000 */
[C---:B-1----:R-:W-:Y:S01]  /*67f0*/  FMUL R3, R38.reuse, R6 ;  /* 0x0000000626037220 */ /* 0x042fe20000400000 */
[C---:B------:R-:W-:Y:S01]  /*6800*/  FMUL R7, R38.reuse, R7 ;  /* 0x0000000726077220 */ /* 0x040fe20000400000 */
[C---:B------:R-:W-:Y:S01]  /*6810*/  FFMA R0, R41.reuse, R40, R0 ;  /* 0x0000002829007223 */ /* 0x040fe20000000000 */
[----:B------:R-:W-:Y:S02]  /*6820*/  HADD2.F32 R40, -RZ, R49.H1_H1 ;  /* 0x30000031ff287230 */ /* 0x000fe40000004100 */
[C---:B------:R-:W-:Y:S01]  /*6830*/  FFMA R2, R41.reuse, R43, R2 ;  /* 0x0000002b29027223 */ /* 0x040fe20000000002 */
[C---:B------:R-:W-:Y:S01]  /*6840*/  FFMA R3, R41.reuse, R42, R3 ;  /* 0x0000002a29037223 */ /* 0x040fe20000000003 */
[--C-:B------:R-:W-:Y:S02]  /*6850*/  HADD2.F32 R43, -RZ, R50.reuse.H0_H0 ;  /* 0x20000032ff2b7230 */ /* 0x100fe40000004100 */
[----:B------:R-:W-:Y:S01]  /*6860*/  FMUL R4, R38, R8 ;  /* 0x0000000826047220 */ /* 0x000fe20000400000 */
[----:B------:R-:W-:Y:S01]  /*6870*/  HADD2.F32 R42, -RZ, R50.H1_H1 ;  /* 0x30000032ff2a7230 */ /* 0x000fe20000004100 */
[----:B------:R-:W-:Y:S01]  /*6880*/  F2FP.F16.F32.PACK_AB R52, R2, R0 ;  /* 0x000000000234723e */ /* 0x000fe200000000ff */
[C---:B------:R-:W-:Y:S01]  /*6890*/  FFMA R7, R41.reuse, R40, R7 ;  /* 0x0000002829077223 */ /* 0x040fe20000000007 */
[----:B------:R-:W-:Y:S01]  /*68a0*/  FFMA R4, R41, R43, R4 ;  /* 0x0000002b29047223 */ /* 0x000fe20000000004 */
[C---:B------:R-:W-:Y:S01]  /*68b0*/  FMUL R5, R38.reuse, R9 ;  /* 0x0000000926057220 */ /* 0x040fe20000400000 */
[C---:B------:R-:W-:Y:S01]  /*68c0*/  FMUL R6, R38.reuse, R10 ;  /* 0x0000000a26067220 */ /* 0x040fe20000400000 */
[----:B------:R-:W-:Y:S01]  /*68d0*/  HADD2.F32 R40, -RZ, R51.H1_H1 ;  /* 0x30000033ff287230 */ /* 0x000fe20000004100 */
[----:B------:R-:W-:Y:S01]  /*68e0*/  F2FP.F16.F32.PACK_AB R53, R7, R3 ;  /* 0x000000030735723e */ /* 0x000fe200000000ff */
[C---:B------:R-:W-:Y:S01]  /*68f0*/  FFMA R5, R41.reuse, R42, R5 ;  /* 0x0000002a29057223 */ /* 0x040fe20000000005 */
[----:B------:R-:W-:Y:S01]  /*6900*/  FFMA R6, R41, R45, R6 ;  /* 0x0000002d29067223 */ /* 0x000fe20000000006 */
[C---:B------:R-:W-:Y:S01]  /*6910*/  FMUL R11, R38.reuse, R11 ;  /* 0x0000000b260b7220 */ /* 0x040fe20000400000 */
[--C-:B------:R-:W-:Y:S02]  /*6920*/  HADD2.F32 R43, -RZ, R56.reuse.H0_H0 ;  /* 0x20000038ff2b7230 */ /* 0x100fe40000004100 */
[C---:B------:R-:W-:Y:S01]  /*6930*/  FMUL R8, R38.reuse, R12 ;  /* 0x0000000c26087220 */ /* 0x040fe20000400000 */
[----:B------:R-:W-:Y:S01]  /*6940*/  F2FP.F16.F32.PACK_AB R54, R5, R4 ;  /* 0x000000040536723e */ /* 0x000fe200000000ff */
[C---:B------:R-:W-:Y:S01]  /*6950*/  FFMA R11, R41.reuse, R40, R11 ;  /* 0x00000028290b7223 */ /* 0x040fe2000000000b */
[----:B------:R-:W-:Y:S02]  /*6960*/  HADD2.F32 R40, -RZ, R56.H1_H1 ;  /* 0x30000038ff287230 */ /* 0x000fe40000004100 */
[----:B------:R-:W-:Y:S01]  /*6970*/  FFMA R8, R41, R43, R8 ;  /* 0x0000002b29087223 */ /* 0x000fe20000000008 */
[C---:B------:R-:W-:Y:S01]  /*6980*/  FMUL R9, R38.reuse, R13 ;  /* 0x0000000d26097220 */ /* 0x040fe20000400000 */
[--C-:B------:R-:W-:Y:S01]  /*6990*/  HADD2.F32 R45, -RZ, R57.reuse.H0_H0 ;  /* 0x20000039ff2d7230 */ /* 0x100fe20000004100 */
[----:B------:R-:W-:Y:S01]  /*69a0*/  F2FP.F16.F32.PACK_AB R55, R11, R6 ;  /* 0x000000060b37723e */ /* 0x000fe200000000ff */
[C---:B------:R-:W-:Y:S01]  /*69b0*/  FMUL R10, R38.reuse, R14 ;  /* 0x0000000e260a7220 */ /* 0x040fe20000400000 */
[----:B------:R-:W-:Y:S02]  /*69c0*/  HADD2.F32 R42, -RZ, R57.H1_H1 ;  /* 0x30000039ff2a7230 */ /* 0x000fe40000004100 */
[C---:B------:R-:W-:Y:S01]  /*69d0*/  FFMA R9, R41.reuse, R40, R9 ;  /* 0x0000002829097223 */ /* 0x040fe20000000009 */
[C---:B------:R-:W-:Y:S01]  /*69e0*/  FMUL R15, R38.reuse, R15 ;  /* 0x0000000f260f7220 */ /* 0x040fe20000400000 */
[----:B------:R1:W-:Y:S01]  /*69f0*/  STSM.16.M88.4 [R97+0x400], R52 ;  /* 0x0004003461007844 */ /* 0x0003e20000000200 */
[----:B------:R-:W-:Y:S01]  /*6a00*/  FFMA R10, R41, R45, R10 ;  /* 0x0000002d290a7223 */ /* 0x000fe2000000000a */
[--C-:B------:R-:W-:Y:S01]  /*6a10*/  HADD2.F32 R40, -RZ, R58.reuse.H0_H0 ;  /* 0x2000003aff287230 */ /* 0x100fe20000004100 */
[----:B------:R-:W-:Y:S01]  /*6a20*/  F2FP.F16.F32.PACK_AB R68, R9, R8 ;  /* 0x000000080944723e */ /* 0x000fe200000000ff */
[----:B------:R-:W-:Y:S01]  /*6a30*/  FFMA R15, R41, R42, R15 ;  /* 0x0000002a290f7223 */ /* 0x000fe2000000000f */
[C---:B------:R-:W-:Y:S01]  /*6a40*/  FMUL R12, R38.reuse, R16 ;  /* 0x00000010260c7220 */ /* 0x040fe20000400000 */
[----:B------:R-:W-:Y:S02]  /*6a50*/  HADD2.F32 R42, -RZ, R58.H1_H1 ;  /* 0x3000003aff2a7230 */ /* 0x000fe40000004100 */
[C---:B------:R-:W-:Y:S01]  /*6a60*/  FMUL R13, R38.reuse, R17 ;  /* 0x00000011260d7220 */ /* 0x040fe20000400000 */
[--C-:B------:R-:W-:Y:S01]  /*6a70*/  HADD2.F32 R43, -RZ, R59.reuse.H0_H0 ;  /* 0x2000003bff2b7230 */ /* 0x100fe20000004100 */
[----:B------:R-:W-:Y:S01]  /*6a80*/  F2FP.F16.F32.PACK_AB R69, R15, R10 ;  /* 0x0000000a0f45723e */ /* 0x000fe200000000ff */
[C---:B------:R-:W-:Y:S01]  /*6a90*/  FFMA R12, R41.reuse, R40, R12 ;  /* 0x00000028290c7223 */ /* 0x040fe2000000000c */
[----:B------:R-:W-:Y:S01]  /*6aa0*/  FFMA R13, R41, R42, R13 ;  /* 0x0000002a290d7223 */ /* 0x000fe2000000000d */
[C---:B------:R-:W-:Y:S01]  /*6ab0*/  FMUL R14, R38.reuse, R18 ;  /* 0x00000012260e7220 */ /* 0x040fe20000400000 */
[----:B------:R-:W-:Y:S02]  /*6ac0*/  HADD2.F32 R40, -RZ, R59.H1_H1 ;  /* 0x3000003bff287230 */ /* 0x000fe40000004100 */
[C---:B------:R-:W-:Y:S01]  /*6ad0*/  FMUL R19, R38.reuse, R19 ;  /* 0x0000001326137220 */ /* 0x040fe20000400000 */
[C---:B------:R-:W-:Y:S01]  /*6ae0*/  FMUL R16, R38.reuse, R20 ;  /* 0x0000001426107220 */ /* 0x040fe20000400000 */
[----:B------:R-:W-:Y:S01]  /*6af0*/  F2FP.F16.F32.PACK_AB R70, R13, R12 ;  /* 0x0000000c0d46723e */ /* 0x000fe200000000ff */
[C---:B------:R-:W-:Y:S01]  /*6b00*/  FFMA R14, R41.reuse, R43, R14 ;  /* 0x0000002b290e7223 */ /* 0x040fe2000000000e */
[--C-:B------:R-:W-:Y:S02]  /*6b10*/  HADD2.F32 R43, -RZ, R64.reuse.H0_H0 ;  /* 0x20000040ff2b7230 */ /* 0x100fe40000004100 */
[C---:B------:R-:W-:Y:S01]  /*6b20*/  FFMA R19, R41.reuse, R40, R19 ;  /* 0x0000002829137223 */ /* 0x040fe20000000013 */
[----:B------:R-:W-:Y:S02]  /*6b30*/  HADD2.F32 R42, -RZ, R64.H1_H1 ;  /* 0x30000040ff2a7230 */ /* 0x000fe40000004100 */
[C---:B------:R-:W-:Y:S01]  /*6b40*/  FMUL R17, R38.reuse, R21 ;  /* 0x0000001526117220 */ /* 0x040fe20000400000 */
[--C-:B------:R-:W-:Y:S02]  /*6b50*/  HADD2.F32 R45, -RZ, R65.reuse.H0_H0 ;  /* 0x20000041ff2d7230 */ /* 0x100fe40000004100 */
[----:B------:R-:W-:Y:S01]  /*6b60*/  FFMA R16, R41, R43, R16 ;  /* 0x0000002b29107223 */ /* 0x000fe20000000010 */
[----:B------:R-:W-:Y:S01]  /*6b70*/  F2FP.F16.F32.PACK_AB R71, R19, R14 ;  /* 0x0000000e1347723e */ /* 0x000fe200000000ff */
[----:B------:R-:W-:Y:S01]  /*6b80*/  FFMA R17, R41, R42, R17 ;  /* 0x0000002a29117223 */ /* 0x000fe20000000011 */
[C---:B------:R-:W-:Y:S01]  /*6b90*/  FMUL R18, R38.reuse, R22 ;  /* 0x0000001626127220 */ /* 0x040fe20000400000 */
[----:B------:R-:W-:Y:S02]  /*6ba0*/  HADD2.F32 R40, -RZ, R65.H1_H1 ;  /* 0x30000041ff287230 */ /* 0x000fe40000004100 */
[C---:B------:R-:W-:Y:S01]  /*6bb0*/  FMUL R23, R38.reuse, R23 ;  /* 0x0000001726177220 */ /* 0x040fe20000400000 */
[----:B------:R1:W-:Y:S01]  /*6bc0*/  STSM.16.M88.4 [R96+0x400], R68 ;  /* 0x0004004460007844 */ /* 0x0003e20000000200 */
[----:B------:R-:W-:Y:S01]  /*6bd0*/  F2FP.F16.F32.PACK_AB R104, R17, R16 ;  /* 0x000000101168723e */ /* 0x000fe200000000ff */
[C---:B------:R-:W-:Y:S01]  /*6be0*/  FFMA R18, R41.reuse, R45, R18 ;  /* 0x0000002d29127223 */ /* 0x040fe20000000012 */
[----:B------:R-:W-:Y:S01]  /*6bf0*/  FFMA R23, R41, R40, R23 ;  /* 0x0000002829177223 */ /* 0x000fe20000000017 */
[--C-:B------:R-:W-:Y:S02]  /*6c00*/  HADD2.F32 R43, -RZ, R66.reuse.H0_H0 ;  /* 0x20000042ff2b7230 */ /* 0x100fe40000004100 */
[C---:B------:R-:W-:Y:S01]  /*6c10*/  FMUL R20, R38.reuse, R24 ;  /* 0x0000001826147220 */ /* 0x040fe20000400000 */
[----:B------:R-:W-:Y:S02]  /*6c20*/  HADD2.F32 R40, -RZ, R66.H1_H1 ;  /* 0x30000042ff287230 */ /* 0x000fe40000004100 */
[C---:B------:R-:W-:Y:S01]  /*6c30*/  FMUL R21, R38.reuse, R25 ;  /* 0x0000001926157220 */ /* 0x040fe20000400000 */
[--C-:B------:R-:W-:Y:S01]  /*6c40*/  HADD2.F32 R45, -RZ, R67.reuse.H0_H0 ;  /* 0x20000043ff2d7230 */ /* 0x100fe20000004100 */
[----:B------:R-:W-:Y:S01]  /*6c50*/  F2FP.F16.F32.PACK_AB R105, R23, R18 ;  /* 0x000000121769723e */ /* 0x000fe200000000ff */
[C---:B------:R-:W-:Y:S01]  /*6c60*/  FFMA R20, R41.reuse, R43, R20 ;  /* 0x0000002b29147223 */ /* 0x040fe20000000014 */
[C---:B------:R-:W-:Y:S01]  /*6c70*/  FFMA R21, R41.reuse, R40, R21 ;  /* 0x0000002829157223 */ /* 0x040fe20000000015 */
[C---:B------:R-:W-:Y:S01]  /*6c80*/  FMUL R22, R38.reuse, R26 ;  /* 0x0000001a26167220 */ /* 0x040fe20000400000 */
[----:B------:R-:W-:Y:S02]  /*6c90*/  HADD2.F32 R42, -RZ, R67.H1_H1 ;  /* 0x30000043ff2a7230 */ /* 0x000fe40000004100 */
[C---:B------:R-:W-:Y:S01]  /*6ca0*/  FMUL R27, R38.reuse, R27 ;  /* 0x0000001b261b7220 */ /* 0x040fe20000400000 */
[--C-:B------:R-:W-:Y:S02]  /*6cb0*/  HADD2.F32 R40, -RZ, R72.reuse.H0_H0 ;  /* 0x20000048ff287230 */ /* 0x100fe40000004100 */
[C---:B------:R-:W-:Y:S01]  /*6cc0*/  FFMA R22, R41.reuse, R45, R22 ;  /* 0x0000002d29167223 */ /* 0x040fe20000000016 */
[C---:B------:R-:W-:Y:S01]  /*6cd0*/  FMUL R24, R38.reuse, R28 ;  /* 0x0000001c26187220 */ /* 0x040fe20000400000 */
[C---:B------:R-:W-:Y:S01]  /*6ce0*/  FFMA R27, R41.reuse, R42, R27 ;  /* 0x0000002a291b7223 */ /* 0x040fe2000000001b */
[----:B------:R-:W-:Y:S02]  /*6cf0*/  HADD2.F32 R42, -RZ, R72.H1_H1 ;  /* 0x30000048ff2a7230 */ /* 0x000fe40000004100 */
[C---:B------:R-:W-:Y:S01]  /*6d00*/  FMUL R25, R38.reuse, R29 ;  /* 0x0000001d26197220 */ /* 0x040fe20000400000 */
[--C-:B------:R-:W-:Y:S02]  /*6d10*/  HADD2.F32 R43, -RZ, R73.reuse.H0_H0 ;  /* 0x20000049ff2b7230 */ /* 0x100fe40000004100 */
[C---:B------:R-:W-:Y:S01]  /*6d20*/  FMUL R26, R38.reuse, R30 ;  /* 0x0000001e261a7220 */ /* 0x040fe20000400000 */
[C---:B------:R-:W-:Y:S01]  /*6d30*/  FFMA R24, R41.reuse, R40, R24 ;  /* 0x0000002829187223 */ /* 0x040fe20000000018 */
[----:B------:R-:W-:Y:S02]  /*6d40*/  HADD2.F32 R40, -RZ, R73.H1_H1 ;  /* 0x30000049ff287230 */ /* 0x000fe40000004100 */
[C---:B------:R-:W-:Y:S01]  /*6d50*/  FFMA R25, R41.reuse, R42, R25 ;  /* 0x0000002a29197223 */ /* 0x040fe20000000019 */
[C---:B------:R-:W-:Y:S01]  /*6d60*/  FMUL R31, R38.reuse, R31 ;  /* 0x0000001f261f7220 */ /* 0x040fe20000400000 */
[C---:B------:R-:W-:Y:S01]  /*6d70*/  FFMA R26, R41.reuse, R43, R26 ;  /* 0x0000002b291a7223 */ /* 0x040fe2000000001a */
[--C-:B------:R-:W-:Y:S02]  /*6d80*/  HADD2.F32 R43, -RZ, R74.reuse.H0_H0 ;  /* 0x2000004aff2b7230 */ /* 0x100fe40000004100 */
[C---:B------:R-:W-:Y:S01]  /*6d90*/  FMUL R28, R38.reuse, R32 ;  /* 0x00000020261c7220 */ /* 0x040fe20000400000 */
[----:B------:R-:W-:Y:S02]  /*6da0*/  HADD2.F32 R42, -RZ, R74.H1_H1 ;  /* 0x3000004aff2a7230 */ /* 0x000fe40000004100 */
[C---:B------:R-:W-:Y:S01]  /*6db0*/  FFMA R31, R41.reuse, R40, R31 ;  /* 0x00000028291f7223 */ /* 0x040fe2000000001f */
[C---:B------:R-:W-:Y:S01]  /*6dc0*/  FMUL R29, R38.reuse, R33 ;  /* 0x00000021261d7220 */ /* 0x040fe20000400000 */
[--C-:B------:R-:W-:Y:S02]  /*6dd0*/  HADD2.F32 R45, -RZ, R75.reuse.H0_H0 ;  /* 0x2000004bff2d7230 */ /* 0x100fe40000004100 */
[C---:B------:R-:W-:Y:S01]  /*6de0*/  FMUL R30, R38.reuse, R34 ;  /* 0x00000022261e7220 */ /* 0x040fe20000400000 */
[----:B------:R-:W-:Y:S02]  /*6df0*/  HADD2.F32 R40, -RZ, R75.H1_H1 ;  /* 0x3000004bff287230 */ /* 0x000fe40000004100 */
[----:B------:R-:W-:Y:S01]  /*6e00*/  FMUL R35, R38, R35 ;  /* 0x0000002326237220 */ /* 0x000fe20000400000 */
[C---:B------:R-:W-:Y:S01]  /*6e10*/  FFMA R28, R41.reuse, R43, R28 ;  /* 0x0000002b291c7223 */ /* 0x040fe2000000001c */
[C---:B------:R-:W-:Y:S01]  /*6e20*/  FFMA R29, R41.reuse, R42, R29 ;  /* 0x0000002a291d7223 */ /* 0x040fe2000000001d */
[C---:B------:R-:W-:Y:S01]  /*6e30*/  FFMA R30, R41.reuse, R45, R30 ;  /* 0x0000002d291e7223 */ /* 0x040fe2000000001e */
[----:B------:R-:W-:Y:S01]  /*6e40*/  FFMA R35, R41, R40, R35 ;  /* 0x0000002829237223 */ /* 0x000fe20000000023 */
[----:B------:R-:W-:Y:S02]  /*6e50*/  F2FP.F16.F32.PACK_AB R106, R21, R20 ;  /* 0x00000014156a723e */ /* 0x000fe400000000ff */
[----:B------:R-:W-:Y:S02]  /*6e60*/  F2FP.F16.F32.PACK_AB R107, R27, R22 ;  /* 0x000000161b6b723e */ /* 0x000fe400000000ff */
[----:B------:R-:W-:Y:S02]  /*6e70*/  F2FP.F16.F32.PACK_AB R108, R25, R24 ;  /* 0x00000018196c723e */ /* 0x000fe400000000ff */
[----:B------:R-:W-:Y:S01]  /*6e80*/  F2FP.F16.F32.PACK_AB R109, R31, R26 ;  /* 0x0000001a1f6d723e */ /* 0x000fe200000000ff */
[----:B------:R1:W-:Y:S01]  /*6e90*/  STSM.16.M88.4 [R99], R104 ;  /* 0x0000006863007844 */ /* 0x0003e20000000200 */
[----:B------:R-:W-:Y:S02]  /*6ea0*/  F2FP.F16.F32.PACK_AB R110, R29, R28 ;  /* 0x0000001c1d6e723e */ /* 0x000fe400000000ff */
[----:B------:R-:W-:Y:S05]  /*6eb0*/  F2FP.F16.F32.PACK_AB R111, R35, R30 ;  /* 0x0000001e236f723e */ /* 0x000fea00000000ff */
[----:B------:R1:W-:Y:S01]  /*6ec0*/  STSM.16.M88.4 [R100], R108 ;  /* 0x0000006c64007844 */ /* 0x0003e20000000200 */
[----:B------:R-:W-:Y:S01]  /*6ed0*/  @!PT LDS RZ, [RZ] ;  /* 0x00000000fffff984 */ /* 0x000fe20000000800 */
[----:B------:R-:W-:Y:S01]  /*6ee0*/  @!PT LDS RZ, [RZ] ;  /* 0x00000000fffff984 */ /* 0x000fe20000000800 */
[----:B------:R-:W-:Y:S01]  /*6ef0*/  @!PT LDS RZ, [RZ] ;  /* 0x00000000fffff984 */ /* 0x000fe20000000800 */
[----:B------:R-:W-:Y:S01]  /*6f00*/  @!PT LDS RZ, [RZ] ;  /* 0x00000000fffff984 */ /* 0x000fe20000000800 */
[----:B------:R2:W-:Y:S07]  /*6f10*/  MEMBAR.ALL.CTA ;  /* 0x0000000000007992 */ /* 0x0005ee0000008000 */
[----:B--2---:R-:W2:Y:S02]  /*6f20*/  FENCE.VIEW.ASYNC.S ;  /* 0x00000000000073c6 */ /* 0x004ea40000000000 */
[----:B--2---:R-:W-:Y:S06]  /*6f30*/  BAR.SYNC.DEFER_BLOCKING 0x1, 0x80 ;  /* 0x0042000000007b1d */ /* 0x004fec0000010000 */
[----:B------:R-:W-:Y:S05]  /*6f40*/  @P0 BRA `(.L_x_112) ;  /* 0x0000000000280947 */ /* 0x000fea0003800000 */
[----:B------:R-:W2:Y:S01]  /*6f50*/  LDCU.64 UR6, c[0x0][0x348] ;  /* 0x00006900ff0677ac */ /* 0x000ea20008000a00 */
[----:B------:R-:W-:Y:S01]  /*6f60*/  UIADD3 UR4, UPT, UPT, UR44, 0x400, URZ ;  /* 0x000004002c047890 */ /* 0x000fe2000fffe0ff */
[----:B------:R-:W-:Y:S05]  /*6f70*/  UMOV UR51, UR36 ;  /* 0x0000002400337c82 */ /* 0x000fea0008000000 */
[----:B------:R-:W-:Y:S04]  /*6f80*/  MOV R86, UR4 ;  /* 0x0000000400567c02 */ /* 0x000fe80008000f00 */
[----:B------:R-:W-:Y:S01]  /*6f90*/  R2UR UR48, R86 ;  /* 0x00000000563072ca */ /* 0x000fe200000e0000 */
[----:B--2---:R-:W-:Y:S04]  /*6fa0*/  UIADD3 UR4, UP0, UPT, UR6, 0x680, URZ ;  /* 0x0000068006047890 */ /* 0x004fe8000ff1e0ff */
[----:B------:R-:W-:Y:S09]  /*6fb0*/  UIADD3.X UR5, UPT, UPT, URZ, UR7, URZ, UP0, !UPT ;  /* 0x00000007ff057290 */ /* 0x000ff200087fe4ff */
[----:B------:R2:W-:Y:S01]  /*6fc0*/  UTMASTG.3D [UR48], [UR4] ;  /* 0x00000030040073b5 */ /* 0x0005e20008010000 */
[----:B------:R0:W-:Y:S01]  /*6fd0*/  UTMACMDFLUSH ;  /* 0x00000000000079b7 */ /* 0x0001e20000000000 */
[----:B--2---:R-:W-:Y:S04]  /*6fe0*/  DEPBAR.LE SB0, 0x1 ;  /* 0x000080400000791a */ /* 0x004fe80000000000 */
.L_x_112:
[----:B------:R-:W-:Y:S05]  /*6ff0*/  BSYNC.RECONVERGENT B0 ;  /* 0x0000000000007941 */ /* 0x000fea0003800200 */
.L_x_111:
[----:B------:R-:W-:Y:S01]  /*7000*/  BAR.SYNC.DEFER_BLOCKING 0x1, 0x80 ;  /* 0x0042000000007b1d */ /* 0x000fe20000010000 */
[----:B------:R-:W-:Y:S01]  /*7010*/  ISETP.NE.AND P1, PT, R95, RZ, PT ;  /* 0x000000ff5f00720c */ /* 0x000fe20003f25270 */
[----:B------:R-:W-:Y:S01]  /*7020*/  UISETP.NE.AND UP0, UPT, UR47, URZ, UPT ;  /* 0x000000ff2f00728c */ /* 0x000fe2000bf05270 */
[----:B------:R-:W-:Y:S11]  /*7030*/  LEA R3, R46, UR44, 0x3 ;  /* 0x0000002c2e037c11 */ /* 0x000ff6000f8e18ff */
[----:B------:R-:W-:Y:S01]  /*7040*/  @P1 SHF.L.U32 R4, R91, 0x1f, RZ ;  /* 0x0000001f5b041819 */ /* 0x000fe200000006ff */
[----:B------:R-:W-:Y:S06]  /*7050*/  BRA.U !UP0, `(.L_x_113) ;  /* 0x0000000108247547 */ /* 0x000fec000b800000 */
[----:B------:R-:W2:Y:S01]  /*7060*/  S2R R0, SR_CgaCtaId ;  /* 0x0000000000007919 */ /* 0x000ea20000008800 */
[----:B------:R-:W-:Y:S01]  /*7070*/  IMAD.U32 R2, RZ, RZ, UR46 ;  /* 0x0000002eff027e24 */ /* 0x000fe2000f8e00ff */
[----:B------:R-:W-:Y:S04]  /*7080*/  UIADD3 UR4, UPT, UPT, UR46, 0x1, URZ ;  /* 0x000000012e047890 */ /* 0x000fe8000fffe0ff */
[----:B------:R-:W-:Y:S01]  /*7090*/  @P1 LEA R2, R2, UR44, 0x3 ;  /* 0x0000002c02021c11 */ /* 0x000fe2000f8e18ff */
[----:B------:R-:W-:Y:S04]  /*70a0*/  UISETP.NE.AND UP0, UPT, UR4, 0x4, UPT ;  /* 0x000000040400788c */ /* 0x000fe8000bf05270 */
[----:B------:R-:W-:Y:S01]  /*70b0*/  @P1 VIADD R5, R2, 0xb0 ;  /* 0x000000b002051836 */ /* 0x000fe20000000000 */
[----:B------:R-:W-:Y:S04]  /*70c0*/  USEL UR46, UR4, URZ, UP0 ;  /* 0x000000ff042e7287 */ /* 0x000fe80008000000 */
[----:B--2---:R-:W-:Y:S04]  /*70d0*/  @P1 PRMT R0, R0, 0x654, R5 ;  /* 0x0000065400001816 */ /* 0x004fe80000000005 */
[----:B------:R2:W-:Y:S04]  /*70e0*/  @P1 SYNCS.ARRIVE.TRANS64.RED.A1T0 RZ, [R0+URZ], RZ ;  /* 0x000000ff00ff19a7 */ /* 0x0005e800081004ff */
.L_x_113:
[----:B------:R-:W3:Y:S01]  /*70f0*/  @P1 SYNCS.PHASECHK.TRANS64.TRYWAIT P0, [R3+URZ+0x90], R4 ;  /* 0x00009004030015a7 */ /* 0x000ee200080011ff */
[----:B------:R-:W-:Y:S01]  /*7100*/  BSSY B1, `(.L_x_114) ;  /* 0x0000017000017945 */ /* 0x000fe20003800000 */
[----:B---3--:R-:W-:Y:S03]  /*7110*/  @P1 SEL R60, RZ, 0x1, !P0 ;  /* 0x00000001ff3c1807 */ /* 0x008fe60004000000 */
[----:B------:R-:W-:Y:S05]  /*7120*/  @!P1 BRA `(.L_x_115) ;  /* 0x0000000000509947 */ /* 0x000fea0003800000 */
[----:B------:R-:W-:Y:S01]  /*7130*/  ISETP.NE.AND P1, PT, R61, RZ, PT ;  /* 0x000000ff3d00720c */ /* 0x000fe20003f25270 */
[----:B------:R-:W-:Y:S01]  /*7140*/  BSSY B0, `(.L_x_116) ;  /* 0x000000a000007945 */ /* 0x000fe20003800000 */
[----:B------:R-:W-:Y:S11]  /*7150*/  ISETP.NE.AND P0, PT, R60, RZ, PT ;  /* 0x000000ff3c00720c */ /* 0x000ff60003f05270 */
[----:B------:R-:W-:Y:S04]  /*7160*/  @P1 IMAD R4, R46, 0x2000, R47 ;  /* 0x000020002e041824 */ /* 0x000fe800078e022f */
[----:B------:R-:W-:Y:S04]  /*7170*/  @P1 VIADD R7, R4, UR44 ;  /* 0x0000002c04071c36 */ /* 0x000fe80008000000 */
[----:B------:R-:W-:Y:S01]  /*7180*/  @P1 IMAD.IADD R2, R92, 0x1, R7 ;  /* 0x000000015c021824 */ /* 0x000fe200078e0207 */
[----:B------:R-:W-:Y:S01]  /*7190*/  @P1 IADD3 R5, PT, PT, R62, R7, RZ ;  /* 0x000000073e051210 */ /* 0x000fe20007ffe0ff */
[----:B------:R-:W-:Y:S06]  /*71a0*/  @P0 BRA `(.L_x_117) ;  /* 0x00000000000c0947 */ /* 0x000fec0003800000 */
[----:B--2---:R-:W-:Y:S04]  /*71b0*/  SHF.L.U32 R0, R91, 0x1f, RZ ;  /* 0x0000001f5b007819 */ /* 0x004fe800000006ff */
[----:B------:R-:W2:Y:S02]  /*71c0*/  SYNCS.PHASECHK.TRANS64.TRYWAIT P0, [R3+URZ+0x90], R0 ;  /* 0x00009000030075a7 */ /* 0x000ea400080011ff */
[----:B--2---:R-:W-:Y:S05]  /*71d0*/  @!P0 BRA `(.L_x_118) ;  /* 0x0000003400048947 */ /* 0x004fea0003800000 */
.L_x_117:
[----:B------:R-:W-:Y:S05]  /*71e0*/  BSYNC B0 ;  /* 0x0000000000007941 */ /* 0x000fea0003800000 */
.L_x_116:
[----:B------:R-:W-:Y:S02]  /*71f0*/  ISETP.NE.AND P0, PT, R61, RZ, PT ;  /* 0x000000ff3d00720c */ /* 0x000fe40003f05270 */
[----:B------:R-:W-:Y:S11]  /*7200*/  IADD3 R46, PT, PT, R46, 0x1, RZ ;  /* 0x000000012e2e7810 */ /* 0x000ff60007ffe0ff */
[----:B--2---:R-:W-:Y:S01]  /*7210*/  @P0 IMAD.IADD R0, R92, 0x1, R5 ;  /* 0x000000015c000824 */ /* 0x004fe200078e0205 */
[----:B------:R-:W-:Y:S05]  /*7220*/  @P0 WARPSYNC.ALL ;  /* 0x0000000000000948 */ /* 0x000fea0003800000 */
[----:B------:R3:W4:Y:S04]  /*7230*/  @P0 LDSM.16.M88.4 R48, [R4+UR44+0x400] ;  /* 0x0004002c0430083b */ /* 0x0007280008000200 */
[----:B------:R3:W2:Y:S04]  /*7240*/  @P0 LDSM.16.M88.4 R56, [R2+0x400] ;  /* 0x000400000238083b */ /* 0x0006a80000000200 */
[----:B------:R3:W1:Y:S04]  /*7250*/  @P0 LDSM.16.M88.4 R64, [R5+0x400] ;  /* 0x000400000540083b */ /* 0x0006680000000200 */
[----:B------:R3:W1:Y:S02]  /*7260*/  @P0 LDSM.16.M88.4 R72, [R0+0x400] ;  /* 0x000400000048083b */ /* 0x0006640000000200 */
.L_x_115:
[----:B------:R-:W-:Y:S05]  /*7270*/  BSYNC B1 ;  /* 0x0000000000017941 */ /* 0x000fea0003800000 */
.L_x_114:
[----:B------:R-:W-:Y:S05]  /*7280*/  VIADD R3, R39, 0x40 ;  /* 0x0000004027037836 */ /* 0x000fea0000000000 */
[----:B------:R-:W-:Y:S04]  /*7290*/  SHF.R.U32.HI R3, RZ, 0x15, R3 ;  /* 0x00000015ff037819 */ /* 0x000fe80000011603 */
[----:B------:R-:W-:Y:S11]  /*72a0*/  LOP3.LUT P0, RZ, R3, 0x3, R82, 0x48, !PT ;  /* 0x0000000303ff7812 */ /* 0x000ff60007804852 */
[----:B------:R-:W-:Y:S02]  /*72b0*/  @!UPT UIADD3 URZ, UPT, UPT, URZ, URZ, URZ ;  /* 0x000000fffffff290 */ /* 0x000fe4000fffe0ff */
[----:B------:R-:W-:Y:S05]  /*72c0*/  @!P0 BRA `(.L_x_119) ;  /* 0x0000000000408947 */ /* 0x000fea0003800000 */
[----:B------:R-:W5:Y:S01]  /*72d0*/  LDCU.64 UR8, c[0x4][0x70] ;  /* 0x01000e00ff0877ac */ /* 0x000f620008000a00 */
[----:B------:R-:W-:Y:S01]  /*72e0*/  MOV R3, 0x0 ;  /* 0x0000000000037802 */ /* 0x000fe20000000f00 */
[----:B------:R-:W-:Y:S02]  /*72f0*/  HFMA2 R12, -RZ, RZ, 0, 5.9604644775390625e-08 ;  /* 0x00000001ff0c7431 */ /* 0x000fe400000001ff */
[----:B------:R-:W-:Y:S02]  /*7300*/  IMAD.MOV.U32 R8, RZ, RZ, 0x192 ;  /* 0x00000192ff087424 */ /* 0x000fe400078e00ff */
[----:B------:R-:W-:Y:S01]  /*7310*/  IMAD.MOV.U32 R13, RZ, RZ, RZ ;  /* 0x000000ffff0d7224 */ /* 0x000fe200078e00ff */
[----:B------:R-:W2:Y:S01]  /*7320*/  LDCU.64 UR6, c[0x4][0x78] ;  /* 0x01000f00ff0677ac */ /* 0x000ea20008000a00 */
[----:B---3--:R-:W3:Y:S01]  /*7330*/  LDC.64 R2, c[0x4][R3] ;  /* 0x0100000003027b82 */ /* 0x008ee20000000a00 */
[----:B------:R-:W4:Y:S01]  /*7340*/  LDCU.64 UR4, c[0x4][0x10] ;  /* 0x01000200ff0477ac */ /* 0x000f220008000a00 */
[----:B-----5:R-:W-:Y:S01]  /*7350*/  MOV R5, UR9 ;  /* 0x0000000900057c02 */ /* 0x020fe20008000f00 */
[----:B------:R-:W-:Y:S01]  /*7360*/  IMAD.U32 R4, RZ, RZ, UR8 ;  /* 0x00000008ff047e24 */ /* 0x000fe2000f8e00ff */
[----:B--2---:R-:W-:Y:S01]  /*7370*/  MOV R7, UR7 ;  /* 0x0000000700077c02 */ /* 0x004fe20008000f00 */
[----:B------:R-:W-:Y:S01]  /*7380*/  IMAD.U32 R6, RZ, RZ, UR6 ;  /* 0x00000006ff067e24 */ /* 0x000fe2000f8e00ff */
[----:B----4-:R-:W-:Y:S01]  /*7390*/  MOV R11, UR5 ;  /* 0x00000005000b7c02 */ /* 0x010fe20008000f00 */
[----:B------:R-:W-:Y:S02]  /*73a0*/  IMAD.U32 R10, RZ, RZ, UR4 ;  /* 0x00000004ff0a7e24 */ /* 0x000fe4000f8e00ff */
[----:B------:R-:W-:Y:S07]  /*73b0*/  LEPC R20, `(.L_x_119) ;  /* 0x000000001014794e */ /* 0x000fee0000000000 */
[----:B-1-3--:R-:W-:Y:S05]  /*73c0*/  CALL.ABS.NOINC R2 ;  /* 0x0000000002007343 */ /* 0x00afea0003c00000 */
.L_x_119:
[----:B------:R-:W-:Y:S05]  /*73d0*/  WARPSYNC.ALL ;  /* 0x0000000000007948 */ /* 0x000fea0003800000 */
[----:B------:R-:W-:Y:S01]  /*73e0*/  R2UR UR4, R39 ;  /* 0x00000000270472ca */ /* 0x000fe200000e0000 */
[--C-:B----4-:R-:W-:Y:S01]  /*73f0*/  HADD2.F32 R40, -RZ, R48.reuse.H0_H0 ;  /* 0x20000030ff287230 */ /* 0x110fe20000004100 */
[----:B------:R-:W4:Y:S01]  /*7400*/  S2R R101, SR_CgaCtaId ;  /* 0x0000000000657919 */ /* 0x000f220000008800 */
[----:B------:R-:W-:Y:S01]  /*7410*/  HADD2.F32 R43, -RZ, R48.H1_H1 ;  /* 0x30000030ff2b7230 */ /* 0x000fe20000004100 */
[----:B------:R-:W-:Y:S01]  /*7420*/  ISETP.NE.AND P6, PT, R95, RZ, PT ;  /* 0x000000ff5f00720c */ /* 0x000fe20003fc5270 */
[----:B------:R-:W-:Y:S01]  /*7430*/  HADD2.F32 R42, -RZ, R49.H1_H1 ;  /* 0x30000031ff2a7230 */ /* 0x000fe20000004100 */
[----:B------:R-:W-:Y:S01]  /*7440*/  ISETP.NE.AND P0, PT, R94, RZ, PT ;  /* 0x000000ff5e00720c */ /* 0x000fe20003f05270 */
[--C-:B------:R-:W-:Y:S01]  /*7450*/  HADD2.F32 R44, -RZ, R50.reuse.H1_H1 ;  /* 0x30000032ff2c7230 */ /* 0x100fe20000004100 */
[----:B------:R-:W-:Y:S01]  /*7460*/  MOV R63, UR46 ;  /* 0x0000002e003f7c02 */ /* 0x000fe20008000f00 */
[----:B--2---:R-:W-:Y:S01]  /*7470*/  HADD2.F32 R45, -RZ, R59.H0_H0 ;  /* 0x2000003bff2d7230 */ /* 0x004fe20000004100 */
[----:B------:R-:W-:Y:S03]  /*7480*/  BSSY.RECONVERGENT B0, `(.L_x_120) ;  /* 0x0000088000007945 */ /* 0x000fe60003800200 */
[----:B---3--:R-:W2:Y:S04]  /*7490*/  LDTM.16dp256bit.x8 R4, tmem[UR4+0x40] ;  /* 0x00004004000479ee */ /* 0x008ea800081a0000 */
[----:B------:R-:W-:Y:S02]  /*74a0*/  @P6 LEA R63, R63, UR44, 0x3 ;  /* 0x0000002c3f3f6c11 */ /* 0x000fe4000f8e18ff */
[----:B-1----:R-:W-:Y:S02]  /*74b0*/  @P6 SHF.L.U32 R108, R91, 0x1f, RZ ;  /* 0x0000001f5b6c6819 */ /* 0x002fe400000006ff */
[----:B------:R-:W-:Y:S02]  /*74c0*/  @P6 IADD3 R102, PT, PT, R63, 0xb0, RZ ;  /* 0x000000b03f666810 */ /* 0x000fe40007ffe0ff */
[----:B------:R-:W-:Y:S01]  /*74d0*/  LEA R63, R46, UR44, 0x3 ;  /* 0x0000002c2e3f7c11 */ /* 0x000fe2000f8e18ff */
[C---:B--2---:R-:W-:Y:S01]  /*74e0*/  FMUL R0, R38.reuse, R4 ;  /* 0x0000000426007220 */ /* 0x044fe20000400000 */
[C---:B------:R-:W-:Y:S01]  /*74f0*/  FMUL R2, R38.reuse, R5 ;  /* 0x0000000526027220 */ /* 0x040fe20000400000 */
[C---:B------:R-:W-:Y:S01]  /*7500*/  FMUL R3, R38.reuse, R6 ;  /* 0x0000000626037220 */ /* 0x040fe20000400000 */
[C---:B------:R-:W-:Y:S01]  /*7510*/  FMUL R7, R38.reuse, R7 ;  /* 0x0000000726077220 */ /* 0x040fe20000400000 */
[C---:B------:R-:W-:Y:S01]  /*7520*/  FFMA R0, R41.reuse, R40, R0 ;  /* 0x0000002829007223 */ /* 0x040fe20000000000 */
[----:B------:R-:W-:Y:S02]  /*7530*/  HADD2.F32 R40, -RZ, R49.H0_H0 ;  /* 0x20000031ff287230 */ /* 0x000fe40000004100 */
[C---:B------:R-:W-:Y:S01]  /*7540*/  FFMA R2, R41.reuse, R43, R2 ;  /* 0x0000002b29027223 */ /* 0x040fe20000000002 */
[C---:B------:R-:W-:Y:S01]  /*7550*/  FMUL R4, R38.reuse, R8 ;  /* 0x0000000826047220 */ /* 0x040fe20000400000 */
[--C-:B------:R-:W-:Y:S02]  /*7560*/  HADD2.F32 R43, -RZ, R51.reuse.H0_H0 ;  /* 0x20000033ff2b7230 */ /* 0x100fe40000004100 */
[----:B------:R-:W-:Y:S01]  /*7570*/  FMUL R5, R38, R9 ;  /* 0x0000000926057220 */ /* 0x000fe20000400000 */
[C---:B------:R-:W-:Y:S01]  /*7580*/  FFMA R3, R41.reuse, R40, R3 ;  /* 0x0000002829037223 */ /* 0x040fe20000000003 */
[----:B------:R-:W-:Y:S01]  /*7590*/  HADD2.F32 R40, -RZ, R50.H0_H0 ;  /* 0x20000032ff287230 */ /* 0x000fe20000004100 */
[----:B------:R-:W-:Y:S01]  /*75a0*/  F2FP.F16.F32.PACK_AB R52, R2, R0 ;  /* 0x000000000234723e */ /* 0x000fe200000000ff */
[C---:B------:R-:W-:Y:S01]  /*75b0*/  FFMA R7, R41.reuse, R42, R7 ;  /* 0x0000002a29077223 */ /* 0x040fe20000000007 */
[----:B------:R-:W-:Y:S02]  /*75c0*/  HADD2.F32 R42, -RZ, R51.H1_H1 ;  /* 0x30000033ff2a7230 */ /* 0x000fe40000004100 */
[C---:B------:R-:W-:Y:S01]  /*75d0*/  FMUL R6, R38.reuse, R10 ;  /* 0x0000000a26067220 */ /* 0x040fe20000400000 */
[C---:B------:R-:W-:Y:S01]  /*75e0*/  FFMA R4, R41.reuse, R40, R4 ;  /* 0x0000002829047223 */ /* 0x040fe20000000004 */
[----:B------:R-:W-:Y:S01]  /*75f0*/  FFMA R5, R41, R44, R5 ;  /* 0x0000002c29057223 */ /* 0x000fe20000000005 */
[----:B------:R-:W-:Y:S01]  /*7600*/  F2FP.F16.F32.PACK_AB R53, R7, R3 ;  /* 0x000000030735723e */ /* 0x000fe200000000ff */
[----:B------:R-:W-:Y:S01]  /*7610*/  FFMA R6, R41, R43, R6 ;  /* 0x0000002b29067223 */ /* 0x000fe20000000006 */
[C---:B------:R-:W-:Y:S01]  /*7620*/  FMUL R11, R38.reuse, R11 ;  /* 0x0000000b260b7220 */ /* 0x040fe20000400000 */
[--C-:B------:R-:W-:Y:S01]  /*7630*/  HADD2.F32 R40, -RZ, R56.reuse.H0_H0 ;  /* 0x20000038ff287230 */ /* 0x100fe20000004100 */
[----:B------:R-:W-:Y:S01]  /*7640*/  F2FP.F16.F32.PACK_AB R54, R5, R4 ;  /* 0x000000040536723e */ /* 0x000fe200000000ff */
[C---:B------:R-:W-:Y:S01]  /*7650*/  FMUL R8, R38.reuse, R12 ;  /* 0x0000000c26087220 */ /* 0x040fe20000400000 */
        /* <DEDUP_REMOVED lines=13> */
[--C-:B------:R-:W-:Y:S02]  /*7730*/  HADD2.F32 R43, -RZ, R58.reuse.H0_H0 ;  /* 0x2000003aff2b7230 */ /* 0x100fe40000004100 */
[----:B------:R-:W-:Y:S01]  /*7740*/  FFMA R15, R41, R40, R15 ;  /* 0x00000028290f7223 */ /* 0x000fe2000000000f */
[C---:B------:R-:W-:Y:S01]  /*7750*/  FMUL R12, R38.reuse, R16 ;  /* 0x00000010260c7220 */ /* 0x040fe20000400000 */
[----:B------:R-:W-:Y:S02]  /*7760*/  HADD2.F32 R42, -RZ, R58.H1_H1 ;  /* 0x3000003aff2a7230 */ /* 0x000fe40000004100 */
[C---:B------:R-:W-:Y:S01]  /*7770*/  FMUL R13, R38.reuse, R17 ;  /* 0x00000011260d7220 */ /* 0x040fe20000400000 */
[C---:B------:R-:W-:Y:S01]  /*7780*/  FMUL R14, R38.reuse, R18 ;  /* 0x00000012260e7220 */ /* 0x040fe20000400000 */
[----:B------:R-:W-:Y:S01]  /*7790*/  F2FP.F16.F32.PACK_AB R69, R15, R10 ;  /* 0x0000000a0f45723e */ /* 0x000fe200000000ff */
[C---:B------:R-:W-:Y:S01]  /*77a0*/  FFMA R12, R41.reuse, R43, R12 ;  /* 0x0000002b290c7223 */ /* 0x040fe2000000000c */
[----:B------:R-:W-:Y:S02]  /*77b0*/  HADD2.F32 R40, -RZ, R59.H1_H1 ;  /* 0x3000003bff287230 */ /* 0x000fe40000004100 */
[C---:B------:R-:W-:Y:S01]  /*77c0*/  FFMA R13, R41.reuse, R42, R13 ;  /* 0x0000002a290d7223 */ /* 0x040fe2000000000d */
[----:B------:R-:W-:Y:S01]  /*77d0*/  FFMA R14, R41, R45, R14 ;  /* 0x0000002d290e7223 */ /* 0x000fe2000000000e */
[C---:B------:R-:W-:Y:S01]  /*77e0*/  FMUL R19, R38.reuse, R19 ;  /* 0x0000001326137220 */ /* 0x040fe20000400000 */
[--C-:B------:R-:W-:Y:S02]  /*77f0*/  HADD2.F32 R43, -RZ, R64.reuse.H0_H0 ;  /* 0x20000040ff2b7230 */ /* 0x100fe40000004100 */
        /* <DEDUP_REMOVED lines=13> */
[--C-:B------:R-:W-:Y:S01]  /*78d0*/  HADD2.F32 R42, -RZ, R66.reuse.H0_H0 ;  /* 0x20000042ff2a7230 */ /* 0x100fe20000004100 */
[----:B------:R2:W-:Y:S01]  /*78e0*/  STSM.16.M88.4 [R96+0x2400], R68 ;  /* 0x0024004460007844 */ /* 0x0005e20000000200 */
[----:B-1----:R-:W-:Y:S01]  /*78f0*/  F2FP.F16.F32.PACK_AB R52, R17, R16 ;  /* 0x000000101134723e */ /* 0x002fe200000000ff */
[----:B------:R-:W-:Y:S01]  /*7900*/  FFMA R23, R41, R40, R23 ;  /* 0x0000002829177223 */ /* 0x000fe20000000017 */
        /* <DEDUP_REMOVED lines=19> */
[C---:B------:R-:W-:Y:S01]  /*7a40*/  FFMA R25, R41.reuse, R42, R25 ;  /* 0x0000002a29197223 */ /* 0x040fe20000000019 */
[----:B------:R-:W-:Y:S02]  /*7a50*/  HADD2.F32 R40, -RZ, R73.H1_H1 ;  /* 0x30000049ff287230 */ /* 0x000fe40000004100 */
[C---:B------:R-:W-:Y:S01]  /*7a60*/  FFMA R26, R41.reuse, R43, R26 ;  /* 0x0000002b291a7223 */ /* 0x040fe2000000001a */
[C---:B------:R-:W-:Y:S01]  /*7a70*/  FMUL R31, R38.reuse, R31 ;  /* 0x0000001f261f7220 */ /* 0x040fe20000400000 */
[--C-:B------:R-:W-:Y:S02]  /*7a80*/  HADD2.F32 R43, -RZ, R74.reuse.H0_H0 ;  /* 0x2000004aff2b7230 */ /* 0x100fe40000004100 */
[C---:B------:R-:W-:Y:S01]  /*7a90*/  FMUL R28, R38.reuse, R32 ;  /* 0x00000020261c7220 */ /* 0x040fe20000400000 */
[----:B------:R-:W-:Y:S02]  /*7aa0*/  HADD2.F32 R42, -RZ, R74.H1_H1 ;  /* 0x3000004aff2a7230 */ /* 0x000fe40000004100 */
[C---:B------:R-:W-:Y:S01]  /*7ab0*/  FMUL R29, R38.reuse, R33 ;  /* 0x00000021261d7220 */ /* 0x040fe20000400000 */
[--C-:B------:R-:W-:Y:S02]  /*7ac0*/  HADD2.F32 R45, -RZ, R75.reuse.H0_H0 ;  /* 0x2000004bff2d7230 */ /* 0x100fe40000004100 */
[C---:B------:R-:W-:Y:S01]  /*7ad0*/  FMUL R30, R38.reuse, R34 ;  /* 0x00000022261e7220 */ /* 0x040fe20000400000 */
[----:B------:R-:W-:Y:S02]  /*7ae0*/  HADD2.F32 R44, -RZ, R75.H1_H1 ;  /* 0x3000004bff2c7230 */ /* 0x000fe40000004100 */
[C---:B------:R-:W-:Y:S01]  /*7af0*/  FFMA R31, R41.reuse, R40, R31 ;  /* 0x00000028291f7223 */ /* 0x040fe2000000001f */
        /* <DEDUP_REMOVED lines=9> */
[----:B------:R2:W-:Y:S01]  /*7b90*/  STSM.16.M88.4 [R99+0x2000], R52 ;  /* 0x0020003463007844 */ /* 0x0005e20000000200 */
[----:B------:R-:W-:Y:S02]  /*7ba0*/  F2FP.F16.F32.PACK_AB R106, R29, R28 ;  /* 0x0000001c1d6a723e */ /* 0x000fe400000000ff */
[----:B------:R-:W-:Y:S02]  /*7bb0*/  F2FP.F16.F32.PACK_AB R107, R35, R30 ;  /* 0x0000001e236b723e */ /* 0x000fe400000000ff */
[----:B----4-:R-:W-:Y:S03]  /*7bc0*/  @P6 PRMT R102, R101, 0x654, R102 ;  /* 0x0000065465666816 */ /* 0x010fe60000000066 */
[----:B------:R2:W-:Y:S01]  /*7bd0*/  STSM.16.M88.4 [R100+0x2000], R104 ;  /* 0x0020006864007844 */ /* 0x0005e20000000200 */
[----:B------:R-:W-:Y:S01]  /*7be0*/  @!PT LDS RZ, [RZ] ;  /* 0x00000000fffff984 */ /* 0x000fe20000000800 */
[----:B------:R-:W-:Y:S01]  /*7bf0*/  @!PT LDS RZ, [RZ] ;  /* 0x00000000fffff984 */ /* 0x000fe20000000800 */
[----:B------:R-:W-:Y:S01]  /*7c00*/  @!PT LDS RZ, [RZ] ;  /* 0x00000000fffff984 */ /* 0x000fe20000000800 */
[----:B------:R-:W-:Y:S01]  /*7c10*/  @!PT LDS RZ, [RZ] ;  /* 0x00000000fffff984 */ /* 0x000fe20000000800 */
[----:B------:R1:W-:Y:S07]  /*7c20*/  MEMBAR.ALL.CTA ;  /* 0x0000000000007992 */ /* 0x0003ee0000008000 */
[----:B-1----:R-:W1:Y:S02]  /*7c30*/  FENCE.VIEW.ASYNC.S ;  /* 0x00000000000073c6 */ /* 0x002e640000000000 */
[----:B-1----:R-:W-:Y:S06]  /*7c40*/  BAR.SYNC.DEFER_BLOCKING 0x1, 0x80 ;  /* 0x0042000000007b1d */ /* 0x002fec0000010000 */
[----:B------:R-:W-:Y:S05]  /*7c50*/  @P0 BRA `(.L_x_121) ;  /* 0x0000000000280947 */ /* 0x000fea0003800000 */
[----:B------:R-:W1:Y:S01]  /*7c60*/  LDCU.64 UR6, c[0x0][0x348] ;  /* 0x00006900ff0677ac */ /* 0x000e620008000a00 */
[----:B------:R-:W-:Y:S02]  /*7c70*/  UIADD3 UR9, UPT, UPT, UR49, 0x40, URZ ;  /* 0x0000004031097890 */ /* 0x000fe4000fffe0ff */
[----:B------:R-:W-:Y:S01]  /*7c80*/  UIADD3 UR8, UPT, UPT, UR44, 0x2400, URZ ;  /* 0x000024002c087890 */ /* 0x000fe2000fffe0ff */
[----:B------:R-:W-:Y:S01]  /*7c90*/  UMOV UR10, UR50 ;  /* 0x00000032000a7c82 */ /* 0x000fe20008000000 */
[----:B------:R-:W-:Y:S01]  /*7ca0*/  UMOV UR11, UR36 ;  /* 0x00000024000b7c82 */ /* 0x000fe20008000000 */
[----:B-1----:R-:W-:Y:S04]  /*7cb0*/  UIADD3 UR4, UP0, UPT, UR6, 0x680, URZ ;  /* 0x0000068006047890 */ /* 0x002fe8000ff1e0ff */
[----:B------:R-:W-:Y:S09]  /*7cc0*/  UIADD3.X UR5, UPT, UPT, URZ, UR7, URZ, UP0, !UPT ;  /* 0x00000007ff057290 */ /* 0x000ff200087fe4ff */
[----:B------:R1:W-:Y:S01]  /*7cd0*/  UTMASTG.3D [UR8], [UR4] ;  /* 0x00000008040073b5 */ /* 0x0003e20008010000 */
[----:B------:R0:W-:Y:S01]  /*7ce0*/  UTMACMDFLUSH ;  /* 0x00000000000079b7 */ /* 0x0001e20000000000 */
[----:B-1----:R-:W-:Y:S04]  /*7cf0*/  DEPBAR.LE SB0, 0x1 ;  /* 0x000080400000791a */ /* 0x002fe80000000000 */
.L_x_121:
[----:B------:R-:W-:Y:S05]  /*7d00*/  BSYNC.RECONVERGENT B0 ;  /* 0x0000000000007941 */ /* 0x000fea0003800200 */
.L_x_120:
[----:B------:R-:W-:Y:S01]  /*7d10*/  BAR.SYNC.DEFER_BLOCKING 0x1, 0x80 ;  /* 0x0042000000007b1d */ /* 0x000fe20000010000 */
[----:B------:R-:W-:Y:S04]  /*7d20*/  UIADD3 UR4, UPT, UPT, UR46, 0x1, URZ ;  /* 0x000000012e047890 */ /* 0x000fe8000fffe0ff */
[----:B------:R-:W-:Y:S04]  /*7d30*/  UISETP.NE.AND UP0, UPT, UR4, 0x4, UPT ;  /* 0x000000040400788c */ /* 0x000fe8000bf05270 */
[----:B------:R-:W-:Y:S01]  /*7d40*/  USEL UR45, UR4, URZ, UP0 ;  /* 0x000000ff042d7287 */ /* 0x000fe20008000000 */
[----:B------:R1:W-:Y:S01]  /*7d50*/  @P6 SYNCS.ARRIVE.TRANS64.RED.A1T0 RZ, [R102+URZ], RZ ;  /* 0x000000ff66ff69a7 */ /* 0x0003e200081004ff */
[----:B------:R-:W-:Y:S01]  /*7d60*/  BSSY B1, `(.L_x_122) ;  /* 0x0000018000017945 */ /* 0x000fe20003800000 */
[----:B------:R-:W3:Y:S02]  /*7d70*/  @P6 SYNCS.PHASECHK.TRANS64.TRYWAIT P0, [R63+URZ+0x90], R108 ;  /* 0x0000906c3f0065a7 */ /* 0x000ee400080011ff */
[----:B---3--:R-:W-:Y:S01]  /*7d80*/  @P6 SEL R60, RZ, 0x1, !P0 ;  /* 0x00000001ff3c6807 */ /* 0x008fe20004000000 */
[----:B-1----:R-:W-:Y:S06]  /*7d90*/  @!P6 BRA `(.L_x_123) ;  /* 0x000000000050e947 */ /* 0x002fec0003800000 */
        /* <DEDUP_REMOVED lines=8> */
[----:B------:R-:W-:Y:S04]  /*7e20*/  SHF.L.U32 R4, R91, 0x1f, RZ ;  /* 0x0000001f5b047819 */ /* 0x000fe800000006ff */
[----:B------:R-:W1:Y:S02]  /*7e30*/  SYNCS.PHASECHK.TRANS64.TRYWAIT P0, [R63+URZ+0x90], R4 ;  /* 0x000090043f0075a7 */ /* 0x000e6400080011ff */
[----:B-1----:R-:W-:Y:S05]  /*7e40*/  @!P0 BRA `(.L_x_126) ;  /* 0x0000002400fc8947 */ /* 0x002fea0003800000 */
.L_x_125:
[----:B------:R-:W-:Y:S05]  /*7e50*/  BSYNC B0 ;  /* 0x0000000000007941 */ /* 0x000fea0003800000 */
.L_x_124:
[----:B------:R-:W-:Y:S02]  /*7e60*/  ISETP.NE.AND P0, PT, R61, RZ, PT ;  /* 0x000000ff3d00720c */ /* 0x000fe40003f05270 */
[----:B------:R-:W-:Y:S11]  /*7e70*/  IADD3 R46, PT, PT, R46, 0x1, RZ ;  /* 0x000000012e2e7810 */ /* 0x000ff60007ffe0ff */
[----:B-1----:R-:W-:Y:S01]  /*7e80*/  @P0 IMAD.IADD R4, R92, 0x1, R3 ;  /* 0x000000015c040824 */ /* 0x002fe200078e0203 */
[----:B------:R-:W-:Y:S05]  /*7e90*/  @P0 WARPSYNC.ALL ;  /* 0x0000000000000948 */ /* 0x000fea0003800000 */
[----:B------:R1:W3:Y:S04]  /*7ea0*/  @P0 LDSM.16.M88.4 R48, [R2+UR44+0x400] ;  /* 0x0004002c0230083b */ /* 0x0002e80008000200 */
[----:B------:R1:W4:Y:S04]  /*7eb0*/  @P0 LDSM.16.M88.4 R56, [R0+0x400] ;  /* 0x000400000038083b */ /* 0x0003280000000200 */
[----:B------:R1:W1:Y:S04]  /*7ec0*/  @P0 LDSM.16.M88.4 R64, [R3+0x400] ;  /* 0x000400000340083b */ /* 0x0002680000000200 */
[----:B------:R1:W1:Y:S02]  /*7ed0*/  @P0 LDSM.16.M88.4 R72, [R4+0x400] ;  /* 0x000400000448083b */ /* 0x0002640000000200 */
.L_x_123:
[----:B------:R-:W-:Y:S05]  /*7ee0*/  BSYNC B1 ;  /* 0x0000000000017941 */ /* 0x000fea0003800000 */
.L_x_122:
[----:B-1----:R-:W-:Y:S05]  /*7ef0*/  VIADD R3, R39, 0x80 ;  /* 0x0000008027037836 */ /* 0x002fea0000000000 */
[----:B------:R-:W-:Y:S04]  /*7f00*/  SHF.R.U32.HI R3, RZ, 0x15, R3 ;  /* 0x00000015ff037819 */ /* 0x000fe80000011603 */
[----:B------:R-:W-:Y:S11]  /*7f10*/  LOP3.LUT P0, RZ, R3, 0x3, R82, 0x48, !PT ;  /* 0x0000000303ff7812 */ /* 0x000ff60007804852 */
[----:B------:R-:W-:Y:S02]  /*7f20*/  @!UPT UIADD3 URZ, UPT, UPT, URZ, URZ, URZ ;  /* 0x000000fffffff290 */ /* 0x000fe4000fffe0ff */
[----:B------:R-:W-:Y:S05]  /*7f30*/  @!P0 BRA `(.L_x_127) ;  /* 0x0000000000408947 */ /* 0x000fea0003800000 */
[----:B------:R-:W1:Y:S01]  /*7f40*/  LDCU.64 UR8, c[0x4][0x70] ;  /* 0x01000e00ff0877ac */ /* 0x000e620008000a00 */
[----:B------:R-:W-:Y:S01]  /*7f50*/  MOV R3, 0x0 ;  /* 0x0000000000037802 */ /* 0x000fe20000000f00 */
[----:B------:R-:W-:Y:S02]  /*7f60*/  HFMA2 R12, -RZ, RZ, 0, 5.9604644775390625e-08 ;  /* 0x00000001ff0c7431 */ /* 0x000fe400000001ff */
[----:B------:R-:W-:Y:S02]  /*7f70*/  IMAD.MOV.U32 R8, RZ, RZ, 0x192 ;  /* 0x00000192ff087424 */ /* 0x000fe400078e00ff */
[----:B------:R-:W-:Y:S01]  /*7f80*/  IMAD.MOV.U32 R13, RZ, RZ, RZ ;  /* 0x000000ffff0d7224 */ /* 0x000fe200078e00ff */
[----:B------:R-:W5:Y:S01]  /*7f90*/  LDCU.64 UR6, c[0x4][0x78] ;  /* 0x01000f00ff0677ac */ /* 0x000f620008000a00 */
[----:B------:R-:W2:Y:S01]  /*7fa0*/  LDC.64 R2, c[0x4][R3] ;  /* 0x0100000003027b82 */ /* 0x000ea20000000a00 */
[----:B------:R-:W3:Y:S01]  /*7fb0*/  LDCU.64 UR4, c[0x4][0x10] ;  /* 0x01000200ff0477ac */ /* 0x000ee20008000a00 */
[----:B-1----:R-:W-:Y:S01]  /*7fc0*/  MOV R5, UR9 ;  /* 0x0000000900057c02 */ /* 0x002fe20008000f00 */
[----:B------:R-:W-:Y:S01]  /*7fd0*/  IMAD.U32 R4, RZ, RZ, UR8 ;  /* 0x00000008ff047e24 */ /* 0x000fe2000f8e00ff */
[----:B-----5:R-:W-:Y:S01]  /*7fe0*/  MOV R7, UR7 ;  /* 0x0000000700077c02 */ /* 0x020fe20008000f00 */
[----:B------:R-:W-:Y:S01]  /*7ff0*/  IMAD.U32 R6, RZ, RZ, UR6 ;  /* 0x00000006ff067e24 */ /* 0x000fe2000f8e00ff */
[----:B---3--:R-:W-:Y:S01]  /*8000*/  MOV R11, UR5 ;  /* 0x00000005000b7c02 */ /* 0x008fe20008000f00 */
[----:B------:R-:W-:Y:S02]  /*8010*/  IMAD.U32 R10, RZ, RZ, UR4 ;  /* 0x00000004ff0a7e24 */ /* 0x000fe4000f8e00ff */
[----:B------:R-:W-:Y:S07]  /*8020*/  LEPC R20, `(.L_x_127) ;  /* 0x000000001014794e */ /* 0x000fee0000000000 */
[----:B--2-4-:R-:W-:Y:S05]  /*8030*/  CALL.ABS.NOINC R2 ;  /* 0x0000000002007343 */ /* 0x014fea0003c00000 */
.L_x_127:
[----:B------:R-:W-:Y:S05]  /*8040*/  WARPSYNC.ALL ;  /* 0x0000000000007948 */ /* 0x000fea0003800000 */
[----:B------:R-:W-:Y:S01]  /*8050*/  R2UR UR4, R39 ;  /* 0x00000000270472ca */ /* 0x000fe200000e0000 */
[--C-:B---3--:R-:W-:Y:S01]  /*8060*/  HADD2.F32 R40, -RZ, R48.reuse.H0_H0 ;  /* 0x20000030ff287230 */ /* 0x108fe20000004100 */
[----:B------:R-:W-:Y:S01]  /*8070*/  ISETP.NE.AND P6, PT, R95, RZ, PT ;  /* 0x000000ff5f00720c */ /* 0x000fe20003fc5270 */
[----:B------:R-:W-:Y:S01]  /*8080*/  HADD2.F32 R43, -RZ, R48.H1_H1 ;  /* 0x30000030ff2b7230 */ /* 0x000fe20000004100 */
[----:B------:R-:W-:Y:S01]  /*8090*/  ISETP.NE.AND P0, PT, R94, RZ, PT ;  /* 0x000000ff5e00720c */ /* 0x000fe20003f05270 */
[----:B------:R-:W-:Y:S01]  /*80a0*/  HADD2.F32 R42, -RZ, R49.H0_H0 ;  /* 0x20000031ff2a7230 */ /* 0x000fe20000004100 */
[----:B------:R-:W-:Y:S01]  /*80b0*/  MOV R63, UR45 ;  /* 0x0000002d003f7c02 */ /* 0x000fe20008000f00 */
[--C-:B------:R-:W-:Y:S01]  /*80c0*/  HADD2.F32 R45, -RZ, R51.reuse.H0_H0 ;  /* 0x20000033ff2d7230 */ /* 0x100fe20000004100 */
[----:B------:R-:W-:Y:S01]  /*80d0*/  BSSY.RECONVERGENT B0, `(.L_x_128) ;  /* 0x0000089000007945 */ /* 0x000fe20003800200 */
[----:B------:R-:W-:Y:S01]  /*80e0*/  HADD2.F32 R44, -RZ, R51.H1_H1 ;  /* 0x30000033ff2c7230 */ /* 0x000fe20000004100 */
[----:B------:R-:W-:Y:S03]  /*80f0*/  LEA R108, R46, UR44, 0x3 ;  /* 0x0000002c2e6c7c11 */ /* 0x000fe6000f8e18ff */
[----:B------:R-:W1:Y:S02]  /*8100*/  LDTM.16dp256bit.x8 R4, tmem[UR4+0x80] ;  /* 0x00008004000479ee */ /* 0x000e6400081a0000 */
[----:B------:R-:W-:Y:S04]  /*8110*/  @P6 LEA R63, R63, UR44, 0x3 ;  /* 0x0000002c3f3f6c11 */ /* 0x000fe8000f8e18ff */
[----:B------:R-:W-:Y:S02]  /*8120*/  @P6 IADD3 R102, PT, PT, R63, 0xb0, RZ ;  /* 0x000000b03f666810 */ /* 0x000fe40007ffe0ff */
[----:B------:R-:W-:Y:S02]  /*8130*/  @P6 SHF.L.U32 R63, R91, 0x1f, RZ ;  /* 0x0000001f5b3f6819 */ /* 0x000fe400000006ff */
[----:B------:R-:W-:Y:S01]  /*8140*/  @P6 PRMT R102, R101, 0x654, R102 ;  /* 0x0000065465666816 */ /* 0x000fe20000000066 */
[C---:B-1----:R-:W-:Y:S01]  /*8150*/  FMUL R0, R38.reuse, R4 ;  /* 0x0000000426007220 */ /* 0x042fe20000400000 */
[C---:B------:R-:W-:Y:S01]  /*8160*/  FMUL R2, R38.reuse, R5 ;  /* 0x0000000526027220 */ /* 0x040fe20000400000 */
[C---:B------:R-:W-:Y:S01]  /*8170*/  FMUL R3, R38.reuse, R6 ;  /* 0x0000000626037220 */ /* 0x040fe20000400000 */
        /* <DEDUP_REMOVED lines=8> */
[----:B--2---:R-:W-:Y:S01]  /*8200*/  F2FP.F16.F32.PACK_AB R68, R2, R0 ;  /* 0x000000000244723e */ /* 0x004fe200000000ff */
[C---:B------:R-:W-:Y:S01]  /*8210*/  FFMA R7, R41.reuse, R40, R7 ;  /* 0x0000002829077223 */ /* 0x040fe20000000007 */
[----:B------:R-:W-:Y:S01]  /*8220*/  FFMA R4, R41, R43, R4 ;  /* 0x0000002b29047223 */ /* 0x000fe20000000004 */
[C---:B------:R-:W-:Y:S01]  /*8230*/  FMUL R5, R38.reuse, R9 ;  /* 0x0000000926057220 */ /* 0x040fe20000400000 */
[C---:B------:R-:W-:Y:S01]  /*8240*/  FMUL R6, R38.reuse, R10 ;  /* 0x0000000a26067220 */ /* 0x040fe20000400000 */
[C---:B------:R-:W-:Y:S01]  /*8250*/  FMUL R11, R38.reuse, R11 ;  /* 0x0000000b260b7220 */ /* 0x040fe20000400000 */
[--C-:B----4-:R-:W-:Y:S01]  /*8260*/  HADD2.F32 R40, -RZ, R56.reuse.H0_H0 ;  /* 0x20000038ff287230 */ /* 0x110fe20000004100 */
[----:B------:R-:W-:Y:S01]  /*8270*/  F2FP.F16.F32.PACK_AB R69, R7, R3 ;  /* 0x000000030745723e */ /* 0x000fe200000000ff */
[C---:B------:R-:W-:Y:S01]  /*8280*/  FFMA R5, R41.reuse, R42, R5 ;  /* 0x0000002a29057223 */ /* 0x040fe20000000005 */
[C---:B------:R-:W-:Y:S01]  /*8290*/  FFMA R6, R41.reuse, R45, R6 ;  /* 0x0000002d29067223 */ /* 0x040fe20000000006 */
[----:B------:R-:W-:Y:S01]  /*82a0*/  FFMA R11, R41, R44, R11 ;  /* 0x0000002c290b7223 */ /* 0x000fe2000000000b */
[C---:B------:R-:W-:Y:S01]  /*82b0*/  FMUL R8, R38.reuse, R12 ;  /* 0x0000000c26087220 */ /* 0x040fe20000400000 */
[----:B------:R-:W-:Y:S01]  /*82c0*/  HADD2.F32 R42, -RZ, R56.H1_H1 ;  /* 0x30000038ff2a7230 */ /* 0x000fe20000004100 */
[----:B------:R-:W-:Y:S01]  /*82d0*/  F2FP.F16.F32.PACK_AB R70, R5, R4 ;  /* 0x000000040546723e */ /* 0x000fe200000000ff */
[C---:B------:R-:W-:Y:S01]  /*82e0*/  FMUL R9, R38.reuse, R13 ;  /* 0x0000000d26097220 */ /* 0x040fe20000400000 */
[----:B------:R-:W-:Y:S01]  /*82f0*/  F2FP.F16.F32.PACK_AB R71, R11, R6 ;  /* 0x000000060b47723e */ /* 0x000fe200000000ff */
[C---:B------:R-:W-:Y:S01]  /*8300*/  FFMA R8, R41.reuse, R40, R8 ;  /* 0x0000002829087223 */ /* 0x040fe20000000008 */
[--C-:B------:R-:W-:Y:S02]  /*8310*/  HADD2.F32 R43, -RZ, R57.reuse.H0_H0 ;  /* 0x20000039ff2b7230 */ /* 0x100fe40000004100 */
[----:B------:R-:W-:Y:S01]  /*8320*/  FFMA R9, R41, R42, R9 ;  /* 0x0000002a29097223 */ /* 0x000fe20000000009 */
[C---:B------:R-:W-:Y:S01]  /*8330*/  FMUL R10, R38.reuse, R14 ;  /* 0x0000000e260a7220 */ /* 0x040fe20000400000 */
[----:B------:R-:W-:Y:S01]  /*8340*/  HADD2.F32 R40, -RZ, R57.H1_H1 ;  /* 0x30000039ff287230 */ /* 0x000fe20000004100 */
[----:B------:R1:W-:Y:S01]  /*8350*/  STSM.16.M88.4 [R97+0x4400], R68 ;  /* 0x0044004461007844 */ /* 0x0003e20000000200 */
[C---:B------:R-:W-:Y:S01]  /*8360*/  FMUL R15, R38.reuse, R15 ;  /* 0x0000000f260f7220 */ /* 0x040fe20000400000 */
[----:B------:R-:W-:Y:S01]  /*8370*/  F2FP.F16.F32.PACK_AB R52, R9, R8 ;  /* 0x000000080934723e */ /* 0x000fe200000000ff */
[C---:B------:R-:W-:Y:S01]  /*8380*/  FFMA R10, R41.reuse, R43, R10 ;  /* 0x0000002b290a7223 */ /* 0x040fe2000000000a */
[--C-:B------:R-:W-:Y:S02]  /*8390*/  HADD2.F32 R42, -RZ, R58.reuse.H0_H0 ;  /* 0x2000003aff2a7230 */ /* 0x100fe40000004100 */
        /* <DEDUP_REMOVED lines=26> */
[----:B-1----:R-:W-:Y:S01]  /*8540*/  F2FP.F16.F32.PACK_AB R68, R17, R16 ;  /* 0x000000101144723e */ /* 0x002fe200000000ff */
        /* <DEDUP_REMOVED lines=45> */
[----:B------:R-:W-:Y:S05]  /*8820*/  F2FP.F16.F32.PACK_AB R107, R35, R30 ;  /* 0x0000001e236b723e */ /* 0x000fea00000000ff */
        /* <DEDUP_REMOVED lines=19> */
.L_x_129:
[----:B------:R-:W-:Y:S05]  /*8960*/  BSYNC.RECONVERGENT B0 ;  /* 0x0000000000007941 */ /* 0x000fea0003800200 */
.L_x_128:
        /* <DEDUP_REMOVED lines=20> */
.L_x_133:
[----:B------:R-:W-:Y:S05]  /*8ab0*/  BSYNC B0 ;  /* 0x0000000000007941 */ /* 0x000fea0003800000 */
.L_x_132:
[----:B------:R-:W-:Y:S11]  /*8ac0*/  ISETP.NE.AND P0, PT, R61, RZ, PT ;  /* 0x000000ff3d00720c */ /* 0x000ff60003f05270 */
[----:B------:R-:W-:Y:S02]  /*8ad0*/  @!UPT UIADD3 URZ, UPT, UPT, URZ, URZ, URZ ;  /* 0x000000fffffff290 */ /* 0x000fe4000fffe0ff */
[----:B------:R-:W-:Y:S01]  /*8ae0*/  @P0 IADD3 R2, PT, PT, R92, R5, RZ ;  /* 0x000000055c020210 */ /* 0x000fe20007ffe0ff */
[----:B------:R-:W-:Y:S05]  /*8af0*/  @P0 WARPSYNC.ALL ;  /* 0x0000000000000948 */ /* 0x000fea0003800000 */
[----:B------:R3:W4:Y:S04]  /*8b00*/  @P0 LDSM.16.M88.4 R48, [R46+UR44+0x400] ;  /* 0x0004002c2e30083b */ /* 0x0007280008000200 */
[----:B------:R3:W1:Y:S04]  /*8b10*/  @P0 LDSM.16.M88.4 R56, [R0+0x400] ;  /* 0x000400000038083b */ /* 0x0006680000000200 */
[----:B------:R3:W1:Y:S04]  /*8b20*/  @P0 LDSM.16.M88.4 R64, [R5+0x400] ;  /* 0x000400000540083b */ /* 0x0006680000000200 */
[----:B------:R3:W1:Y:S02]  /*8b30*/  @P0 LDSM.16.M88.4 R72, [R2+0x400] ;  /* 0x000400000248083b */ /* 0x0006640000000200 */
.L_x_131:
[----:B------:R-:W-:Y:S05]  /*8b40*/  BSYNC B1 ;  /* 0x0000000000017941 */ /* 0x000fea0003800000 */
.L_x_130:
        /* <DEDUP_REMOVED lines=11> */
[----:B---3--:R-:W3:Y:S01]  /*8c00*/  LDC.64 R2, c[0x4][R3] ;  /* 0x0100000003027b82 */ /* 0x008ee20000000a00 */
[----:B------:R-:W2:Y:S01]  /*8c10*/  LDCU.64 UR4, c[0x4][0x10] ;  /* 0x01000200ff0477ac */ /* 0x000ea20008000a00 */
[----:B-1----:R-:W-:Y:S01]  /*8c20*/  MOV R5, UR9 ;  /* 0x0000000900057c02 */ /* 0x002fe20008000f00 */
[----:B------:R-:W-:Y:S01]  /*8c30*/  IMAD.U32 R4, RZ, RZ, UR8 ;  /* 0x00000008ff047e24 */ /* 0x000fe2000f8e00ff */
[----:B-----5:R-:W-:Y:S01]  /*8c40*/  MOV R7, UR7 ;  /* 0x0000000700077c02 */ /* 0x020fe20008000f00 */
[----:B------:R-:W-:Y:S01]  /*8c50*/  IMAD.U32 R6, RZ, RZ, UR6 ;  /* 0x00000006ff067e24 */ /* 0x000fe2000f8e00ff */
[----:B--2---:R-:W-:Y:S01]  /*8c60*/  MOV R11, UR5 ;  /* 0x00000005000b7c02 */ /* 0x004fe20008000f00 */
[----:B------:R-:W-:Y:S02]  /*8c70*/  IMAD.U32 R10, RZ, RZ, UR4 ;  /* 0x00000004ff0a7e24 */ /* 0x000fe4000f8e00ff */
[----:B------:R-:W-:Y:S07]  /*8c80*/  LEPC R20, `(.L_x_135) ;  /* 0x000000001014794e */ /* 0x000fee0000000000 */
[----:B---34-:R-:W-:Y:S05]  /*8c90*/  CALL.ABS.NOINC R2 ;  /* 0x0000000002007343 */ /* 0x018fea0003c00000 */
.L_x_135:
[----:B------:R-:W-:Y:S01]  /*8ca0*/  ISETP.NE.AND P0, PT, R94, RZ, PT ;  /* 0x000000ff5e00720c */ /* 0x000fe20003f05270 */
[----:B------:R-:W-:Y:S05]  /*8cb0*/  WARPSYNC.ALL ;  /* 0x0000000000007948 */ /* 0x000fea0003800000 */
[----:B------:R-:W-:Y:S01]  /*8cc0*/  R2UR UR4, R39 ;  /* 0x00000000270472ca */ /* 0x000fe200000e0000 */
[--C-:B----4-:R-:W-:Y:S01]  /*8cd0*/  HADD2.F32 R40, -RZ, R48.reuse.H0_H0 ;  /* 0x20000030ff287230 */ /* 0x110fe20000004100 */
[----:B------:R-:W1:Y:S01]  /*8ce0*/  S2UR UR6, SR_CgaCtaId ;  /* 0x00000000000679c3 */ /* 0x000e620000008800 */
[----:B------:R-:W-:Y:S01]  /*8cf0*/  HADD2.F32 R42, -RZ, R48.H1_H1 ;  /* 0x30000030ff2a7230 */ /* 0x000fe20000004100 */
[----:B------:R-:W-:Y:S01]  /*8d00*/  R2UR UR5, R98 ;  /* 0x00000000620572ca */ /* 0x000fe200000e0000 */
[--C-:B------:R-:W-:Y:S01]  /*8d10*/  HADD2.F32 R43, -RZ, R49.reuse.H0_H0 ;  /* 0x20000031ff2b7230 */ /* 0x100fe20000004100 */
[----:B------:R-:W-:Y:S01]  /*8d20*/  BSSY.RECONVERGENT B0, `(.L_x_136) ;  /* 0x0000089000007945 */ /* 0x000fe20003800200 */
[----:B------:R-:W-:Y:S02]  /*8d30*/  HADD2.F32 R44, -RZ, R49.H1_H1 ;  /* 0x30000031ff2c7230 */ /* 0x000fe40000004100 */
[--C-:B------:R-:W-:Y:S02]  /*8d40*/  HADD2.F32 R45, -RZ, R50.reuse.H0_H0 ;  /* 0x20000032ff2d7230 */ /* 0x100fe40000004100 */
[----:B---3--:R-:W-:Y:S02]  /*8d50*/  HADD2.F32 R46, -RZ, R50.H1_H1 ;  /* 0x30000032ff2e7230 */ /* 0x008fe40000004100 */
[----:B------:R-:W3:Y:S01]  /*8d60*/  LDTM.16dp256bit.x8 R4, tmem[UR4+0xc0] ;  /* 0x0000c004000479ee */ /* 0x000ee200081a0000 */
[----:B------:R-:W-:Y:S01]  /*8d70*/  NOP ;  /* 0x0000000000007918 */ /* 0x000fe20000000000 */
[--C-:B------:R-:W-:Y:S02]  /*8d80*/  HADD2.F32 R47, -RZ, R51.reuse.H0_H0 ;  /* 0x20000033ff2f7230 */ /* 0x100fe40000004100 */
[----:B------:R-:W-:Y:S01]  /*8d90*/  UIADD3 UR4, UPT, UPT, UR5, 0x120, URZ ;  /* 0x0000012005047890 */ /* 0x000fe2000fffe0ff */
[----:B------:R-:W-:Y:S02]  /*8da0*/  HADD2.F32 R49, -RZ, R51.H1_H1 ;  /* 0x30000033ff317230 */ /* 0x000fe40000004100 */
[--C-:B------:R-:W-:Y:S02]  /*8db0*/  HADD2.F32 R48, -RZ, R56.reuse.H0_H0 ;  /* 0x20000038ff307230 */ /* 0x100fe40000004100 */
[----:B------:R-:W-:Y:S02]  /*8dc0*/  HADD2.F32 R51, -RZ, R56.H1_H1 ;  /* 0x30000038ff337230 */ /* 0x000fe40000004100 */
[--C-:B------:R-:W-:Y:S02]  /*8dd0*/  HADD2.F32 R50, -RZ, R57.reuse.H0_H0 ;  /* 0x20000039ff327230 */ /* 0x100fe40000004100 */
[----:B--2---:R-:W-:Y:S02]  /*8de0*/  HADD2.F32 R52, -RZ, R57.H1_H1 ;  /* 0x30000039ff347230 */ /* 0x004fe40000004100 */
[--C-:B------:R-:W-:Y:S02]  /*8df0*/  HADD2.F32 R53, -RZ, R58.reuse.H0_H0 ;  /* 0x2000003aff357230 */ /* 0x100fe40000004100 */
[----:B------:R-:W-:Y:S02]  /*8e00*/  HADD2.F32 R54, -RZ, R58.H1_H1 ;  /* 0x3000003aff367230 */ /* 0x000fe40000004100 */
[--C-:B------:R-:W-:Y:S02]  /*8e10*/  HADD2.F32 R55, -RZ, R59.reuse.H0_H0 ;  /* 0x2000003bff377230 */ /* 0x100fe40000004100 */
[----:B------:R-:W-:Y:S02]  /*8e20*/  HADD2.F32 R56, -RZ, R59.H1_H1 ;  /* 0x3000003bff387230 */ /* 0x000fe40000004100 */
[--C-:B------:R-:W-:Y:S01]  /*8e30*/  HADD2.F32 R57, -RZ, R64.reuse.H0_H0 ;  /* 0x20000040ff397230 */ /* 0x100fe20000004100 */
[----:B-1----:R-:W-:Y:S01]  /*8e40*/  UPRMT UR4, UR6, 0x654, UR4 ;  /* 0x0000065406047896 */ /* 0x002fe20008000004 */
[C---:B---3--:R-:W-:Y:S01]  /*8e50*/  FMUL R4, R38.reuse, R4 ;  /* 0x0000000426047220 */ /* 0x048fe20000400000 */
[C---:B------:R-:W-:Y:S01]  /*8e60*/  FMUL R5, R38.reuse, R5 ;  /* 0x0000000526057220 */ /* 0x040fe20000400000 */
[C---:B------:R-:W-:Y:S01]  /*8e70*/  FMUL R6, R38.reuse, R6 ;  /* 0x0000000626067220 */ /* 0x040fe20000400000 */
[C---:B------:R-:W-:Y:S01]  /*8e80*/  FMUL R7, R38.reuse, R7 ;  /* 0x0000000726077220 */ /* 0x040fe20000400000 */
[C---:B------:R-:W-:Y:S01]  /*8e90*/  FFMA R4, R41.reuse, R40, R4 ;  /* 0x0000002829047223 */ /* 0x040fe20000000004 */
[C---:B------:R-:W-:Y:S01]  /*8ea0*/  FFMA R5, R41.reuse, R42, R5 ;  /* 0x0000002a29057223 */ /* 0x040fe20000000005 */
[C---:B------:R-:W-:Y:S01]  /*8eb0*/  FFMA R6, R41.reuse, R43, R6 ;  /* 0x0000002b29067223 */ /* 0x040fe20000000006 */
[----:B------:R-:W-:Y:S01]  /*8ec0*/  FFMA R7, R41, R44, R7 ;  /* 0x0000002c29077223 */ /* 0x000fe20000000007 */
[----:B------:R-:W-:Y:S01]  /*8ed0*/  SYNCS.ARRIVE.TRANS64.RED.A1T0 RZ, [UR4], RZ ;  /* 0x000000ffffff79a7 */ /* 0x000fe20008100404 */
[C---:B------:R-:W-:Y:S01]  /*8ee0*/  FMUL R8, R38.reuse, R8 ;  /* 0x0000000826087220 */ /* 0x040fe20000400000 */
[----:B------:R-:W-:Y:S01]  /*8ef0*/  F2FP.F16.F32.PACK_AB R104, R5, R4 ;  /* 0x000000040568723e */ /* 0x000fe200000000ff */
[C---:B------:R-:W-:Y:S01]  /*8f00*/  FMUL R9, R38.reuse, R9 ;  /* 0x0000000926097220 */ /* 0x040fe20000400000 */
[----:B------:R-:W-:Y:S01]  /*8f10*/  F2FP.F16.F32.PACK_AB R105, R7, R6 ;  /* 0x000000060769723e */ /* 0x000fe200000000ff */
[C---:B------:R-:W-:Y:S01]  /*8f20*/  FFMA R8, R41.reuse, R45, R8 ;  /* 0x0000002d29087223 */ /* 0x040fe20000000008 */
[C---:B------:R-:W-:Y:S01]  /*8f30*/  FMUL R0, R38.reuse, R10 ;  /* 0x0000000a26007220 */ /* 0x040fe20000400000 */
[C---:B------:R-:W-:Y:S01]  /*8f40*/  FFMA R9, R41.reuse, R46, R9 ;  /* 0x0000002e29097223 */ /* 0x040fe20000000009 */
[C---:B------:R-:W-:Y:S01]  /*8f50*/  FMUL R2, R38.reuse, R11 ;  /* 0x0000000b26027220 */ /* 0x040fe20000400000 */
[C---:B------:R-:W-:Y:S01]  /*8f60*/  FMUL R3, R38.reuse, R12 ;  /* 0x0000000c26037220 */ /* 0x040fe20000400000 */
[----:B------:R-:W-:Y:S01]  /*8f70*/  FFMA R0, R41, R47, R0 ;  /* 0x0000002f29007223 */ /* 0x000fe20000000000 */
[C---:B------:R-:W-:Y:S01]  /*8f80*/  FMUL R10, R38.reuse, R13 ;  /* 0x0000000d260a7220 */ /* 0x040fe20000400000 */
[----:B------:R-:W-:Y:S01]  /*8f90*/  F2FP.F16.F32.PACK_AB R106, R9, R8 ;  /* 0x00000008096a723e */ /* 0x000fe200000000ff */
[C---:B------:R-:W-:Y:S01]  /*8fa0*/  FFMA R2, R41.reuse, R49, R2 ;  /* 0x0000003129027223 */ /* 0x040fe20000000002 */
[C---:B------:R-:W-:Y:S01]  /*8fb0*/  FFMA R3, R41.reuse, R48, R3 ;  /* 0x0000003029037223 */ /* 0x040fe20000000003 */
[C---:B------:R-:W-:Y:S01]  /*8fc0*/  FFMA R10, R41.reuse, R51, R10 ;  /* 0x00000033290a7223 */ /* 0x040fe2000000000a */
[C---:B------:R-:W-:Y:S01]  /*8fd0*/  FMUL R11, R38.reuse, R14 ;  /* 0x0000000e260b7220 */ /* 0x040fe20000400000 */
[----:B------:R-:W-:Y:S01]  /*8fe0*/  FMUL R15, R38, R15 ;  /* 0x0000000f260f7220 */ /* 0x000fe20000400000 */
[----:B------:R-:W-:Y:S01]  /*8ff0*/  F2FP.F16.F32.PACK_AB R107, R2, R0 ;  /* 0x00000000026b723e */ /* 0x000fe200000000ff */
[----:B------:R-:W-:Y:S01]  /*9000*/  FMUL R12, R38, R16 ;  /* 0x00000010260c7220 */ /* 0x000fe20000400000 */
[----:B------:R-:W-:Y:S01]  /*9010*/  F2FP.F16.F32.PACK_AB R108, R10, R3 ;  /* 0x000000030a6c723e */ /* 0x000fe200000000ff */
[C---:B------:R-:W-:Y:S01]  /*9020*/  FFMA R11, R41.reuse, R50, R11 ;  /* 0x00000032290b7223 */ /* 0x040fe2000000000b */
[C---:B------:R-:W-:Y:S01]  /*9030*/  FFMA R15, R41.reuse, R52, R15 ;  /* 0x00000034290f7223 */ /* 0x040fe2000000000f */
[----:B------:R1:W-:Y:S01]  /*9040*/  STSM.16.M88.4 [R97+0x6400], R104 ;  /* 0x0064006861007844 */ /* 0x0003e20000000200 */
[----:B------:R-:W-:Y:S01]  /*9050*/  FFMA R12, R41, R53, R12 ;  /* 0x00000035290c7223 */ /* 0x000fe2000000000c */
[C---:B------:R-:W-:Y:S01]  /*9060*/  FMUL R13, R38.reuse, R17 ;  /* 0x00000011260d7220 */ /* 0x040fe20000400000 */
[C---:B------:R-:W-:Y:S01]  /*9070*/  FMUL R14, R38.reuse, R18 ;  /* 0x00000012260e7220 */ /* 0x040fe20000400000 */
[----:B------:R-:W-:Y:S01]  /*9080*/  F2FP.F16.F32.PACK_AB R109, R15, R11 ;  /* 0x0000000b0f6d723e */ /* 0x000fe200000000ff */
[C---:B------:R-:W-:Y:S01]  /*9090*/  FMUL R19, R38.reuse, R19 ;  /* 0x0000001326137220 */ /* 0x040fe20000400000 */
[C---:B------:R-:W-:Y:S01]  /*90a0*/  FFMA R13, R41.reuse, R54, R13 ;  /* 0x00000036290d7223 */ /* 0x040fe2000000000d */
[C---:B------:R-:W-:Y:S01]  /*90b0*/  FFMA R14, R41.reuse, R55, R14 ;  /* 0x00000037290e7223 */ /* 0x040fe2000000000e */
[----:B------:R-:W-:Y:S02]  /*90c0*/  HADD2.F32 R58, -RZ, R64.H1_H1 ;  /* 0x30000040ff3a7230 */ /* 0x000fe40000004100 */
[----:B------:R-:W-:Y:S01]  /*90d0*/  FFMA R19, R41, R56, R19 ;  /* 0x0000003829137223 */ /* 0x000fe20000000013 */
[C---:B------:R-:W-:Y:S01]  /*90e0*/  FMUL R16, R38.reuse, R20 ;  /* 0x0000001426107220 */ /* 0x040fe20000400000 */
[----:B------:R-:W-:Y:S01]  /*90f0*/  F2FP.F16.F32.PACK_AB R110, R13, R12 ;  /* 0x0000000c0d6e723e */ /* 0x000fe200000000ff */
[--C-:B------:R-:W-:Y:S02]  /*9100*/  HADD2.F32 R59, -RZ, R65.reuse.H0_H0 ;  /* 0x20000041ff3b7230 */ /* 0x100fe40000004100 */
[C---:B------:R-:W-:Y:S01]  /*9110*/  FMUL R17, R38.reuse, R21 ;  /* 0x0000001526117220 */ /* 0x040fe20000400000 */
[----:B------:R-:W-:Y:S01]  /*9120*/  F2FP.F16.F32.PACK_AB R111, R19, R14 ;  /* 0x0000000e136f723e */ /* 0x000fe200000000ff */
[C---:B------:R-:W-:Y:S01]  /*9130*/  FFMA R16, R41.reuse, R57, R16 ;  /* 0x0000003929107223 */ /* 0x040fe20000000010 */
[----:B------:R-:W-:Y:S02]  /*9140*/  HADD2.F32 R60, -RZ, R65.H1_H1 ;  /* 0x30000041ff3c7230 */ /* 0x000fe40000004100 */
[----:B------:R-:W-:Y:S01]  /*9150*/  FFMA R17, R41, R58, R17 ;  /* 0x0000003a29117223 */ /* 0x000fe20000000011 */
[C---:B------:R-:W-:Y:S01]  /*9160*/  FMUL R18, R38.reuse, R22 ;  /* 0x0000001626127220 */ /* 0x040fe20000400000 */
[----:B------:R1:W-:Y:S01]  /*9170*/  STSM.16.M88.4 [R96+0x6400], R108 ;  /* 0x0064006c60007844 */ /* 0x0003e20000000200 */
[--C-:B------:R-:W-:Y:S02]  /*9180*/  HADD2.F32 R61, -RZ, R66.reuse.H0_H0 ;  /* 0x20000042ff3d7230 */ /* 0x100fe40000004100 */
[C---:B------:R-:W-:Y:S01]  /*9190*/  FMUL R23, R38.reuse, R23 ;  /* 0x0000001726177220 */ /* 0x040fe20000400000 */
[----:B------:R-:W-:Y:S01]  /*91a0*/  F2FP.F16.F32.PACK_AB R112, R17, R16 ;  /* 0x000000101170723e */ /* 0x000fe200000000ff */
[C---:B------:R-:W-:Y:S01]  /*91b0*/  FFMA R18, R41.reuse, R59, R18 ;  /* 0x0000003b29127223 */ /* 0x040fe20000000012 */
[----:B------:R-:W-:Y:S02]  /*91c0*/  HADD2.F32 R62, -RZ, R66.H1_H1 ;  /* 0x30000042ff3e7230 */ /* 0x000fe40000004100 */
[----:B------:R-:W-:Y:S01]  /*91d0*/  FFMA R23, R41, R60, R23 ;  /* 0x0000003c29177223 */ /* 0x000fe20000000017 */
[C---:B------:R-:W-:Y:S01]  /*91e0*/  FMUL R20, R38.reuse, R24 ;  /* 0x0000001826147220 */ /* 0x040fe20000400000 */
[--C-:B------:R-:W-:Y:S02]  /*91f0*/  HADD2.F32 R63, -RZ, R67.reuse.H0_H0 ;  /* 0x20000043ff3f7230 */ /* 0x100fe40000004100 */
[C---:B------:R-:W-:Y:S01]  /*9200*/  FMUL R21, R38.reuse, R25 ;  /* 0x0000001926157220 */ /* 0x040fe20000400000 */
[----:B------:R-:W-:Y:S01]  /*9210*/  HADD2.F32 R64, -RZ, R67.H1_H1 ;  /* 0x30000043ff407230 */ /* 0x000fe20000004100 */
[----:B------:R-:W-:Y:S01]  /*9220*/  F2FP.F16.F32.PACK_AB R113, R23, R18 ;  /* 0x000000121771723e */ /* 0x000fe200000000ff */
[C---:B------:R-:W-:Y:S01]  /*9230*/  FFMA R20, R41.reuse, R61, R20 ;  /* 0x0000003d29147223 */ /* 0x040fe20000000014 */
        /* <DEDUP_REMOVED lines=8> */
[C---:B------:R-:W-:Y:S01]  /*92c0*/  FFMA R22, R41.reuse, R63, R22 ;  /* 0x0000003f29167223 */ /* 0x040fe20000000016 */
[----:B------:R-:W-:Y:S02]  /*92d0*/  HADD2.F32 R68, -RZ, R73.H1_H1 ;  /* 0x30000049ff447230 */ /* 0x000fe40000004100 */
[C---:B------:R-:W-:Y:S01]  /*92e0*/  FMUL R26, R38.reuse, R30 ;  /* 0x0000001e261a7220 */ /* 0x040fe20000400000 */
[C---:B------:R-:W-:Y:S01]  /*92f0*/  FFMA R27, R41.reuse, R64, R27 ;  /* 0x00000040291b7223 */ /* 0x040fe2000000001b */
        /* <DEDUP_REMOVED lines=34> */
[----:B------:R-:W-:Y:S02]  /*9520*/  UIADD3 UR9, UPT, UPT, UR49, 0xc0, URZ ;  /* 0x000000c031097890 */ /* 0x000fe4000fffe0ff */
[----:B------:R-:W-:Y:S01]  /*9530*/  UIADD3 UR8, UPT, UPT, UR44, 0x6400, URZ ;  /* 0x000064002c087890 */ /* 0x000fe2000fffe0ff */
[----:B------:R-:W-:Y:S01]  /*9540*/  UMOV UR10, UR50 ;  /* 0x00000032000a7c82 */ /* 0x000fe20008000000 */
[----:B------:R-:W-:Y:S01]  /*9550*/  UMOV UR11, UR36 ;  /* 0x00000024000b7c82 */ /* 0x000fe20008000000 */
[----:B--2---:R-:W-:Y:S04]  /*9560*/  UIADD3 UR4, UP0, UPT, UR6, 0x680, URZ ;  /* 0x0000068006047890 */ /* 0x004fe8000ff1e0ff */
[----:B------:R-:W-:Y:S09]  /*9570*/  UIADD3.X UR5, UPT, UPT, URZ, UR7, URZ, UP0, !UPT ;  /* 0x00000007ff057290 */ /* 0x000ff200087fe4ff */
[----:B------:R2:W-:Y:S01]  /*9580*/  UTMASTG.3D [UR8], [UR4] ;  /* 0x00000008040073b5 */ /* 0x0005e20008010000 */
[----:B------:R0:W-:Y:S01]  /*9590*/  UTMACMDFLUSH ;  /* 0x00000000000079b7 */ /* 0x0001e20000000000 */
[----:B--2---:R-:W-:Y:S04]  /*95a0*/  DEPBAR.LE SB0, 0x1 ;  /* 0x000080400000791a */ /* 0x004fe80000000000 */
.L_x_137:
[----:B------:R-:W-:Y:S05]  /*95b0*/  BSYNC.RECONVERGENT B0 ;  /* 0x0000000000007941 */ /* 0x000fea0003800200 */
.L_x_136:
[----:B------:R-:W-:Y:S01]  /*95c0*/  BAR.SYNC.DEFER_BLOCKING 0x1, 0x80 ;  /* 0x0042000000007b1d */ /* 0x000fe20000010000 */
[----:B------:R-:W-:Y:S01]  /*95d0*/  UISETP.NE.AND UP0, UPT, UR47, -0x4, UPT ;  /* 0xfffffffc2f00788c */ /* 0x000fe2000bf05270 */
[----:B------:R-:W-:Y:S08]  /*95e0*/  IADD3 R0, PT, PT, R36, 0x1, RZ ;  /* 0x0000000124007810 */ /* 0x000ff00007ffe0ff */
[----:B------:R-:W-:Y:S05]  /*95f0*/  BRA.U !UP0, `(.L_x_138) ;  /* 0x0000000108247547 */ /* 0x000fea000b800000 */
[----:B------:R-:W-:Y:S01]  /*9600*/  ISETP.NE.AND P0, PT, R95, RZ, PT ;  /* 0x000000ff5f00720c */ /* 0x000fe20003f05270 */
[----:B------:R-:W-:Y:S01]  /*9610*/  IMAD.U32 R2, RZ, RZ, UR46 ;  /* 0x0000002eff027e24 */ /* 0x000fe2000f8e00ff */
[----:B------:R-:W-:Y:S04]  /*9620*/  UIADD3 UR4, UPT, UPT, UR46, 0x1, URZ ;  /* 0x000000012e047890 */ /* 0x000fe8000fffe0ff */
[----:B------:R-:W-:Y:S04]  /*9630*/  UISETP.NE.AND UP0, UPT, UR4, 0x4, UPT ;  /* 0x000000040400788c */ /* 0x000fe8000bf05270 */
[----:B------:R-:W-:Y:S03]  /*9640*/  USEL UR46, UR4, URZ, UP0 ;  /* 0x000000ff042e7287 */ /* 0x000fe60008000000 */
[----:B------:R-:W-:Y:S05]  /*9650*/  @P0 LEA R2, R2, UR44, 0x3 ;  /* 0x0000002c02020c11 */ /* 0x000fea000f8e18ff */
[----:B------:R-:W-:Y:S05]  /*9660*/  @P0 VIADD R2, R2, 0xb0 ;  /* 0x000000b002020836 */ /* 0x000fea0000000000 */
[----:B------:R-:W-:Y:S04]  /*9670*/  @P0 PRMT R2, R101, 0x654, R2 ;  /* 0x0000065465020816 */ /* 0x000fe80000000002 */
[----:B------:R2:W-:Y:S03]  /*9680*/  @P0 SYNCS.ARRIVE.TRANS64.RED.A1T0 RZ, [R2+URZ], RZ ;  /* 0x000000ff02ff09a7 */ /* 0x0005e600081004ff */
.L_x_138:
[----:B------:R-:W-:Y:S01]  /*9690*/  R2UR UR5, R83 ;  /* 0x00000000530572ca */ /* 0x000fe200000e0000 */
[----:B------:R-:W-:Y:S01]  /*96a0*/  UISETP.NE.AND UP0, UPT, UR61, URZ, UPT ;  /* 0x000000ff3d00728c */ /* 0x000fe2000bf05270 */
[----:B------:R-:W-:Y:S01]  /*96b0*/  R2UR UR4, R84 ;  /* 0x00000000540472ca */ /* 0x000fe200000e0000 */
[----:B------:R-:W-:Y:S01]  /*96c0*/  UIADD3 UR47, UPT, UPT, UR47, 0x4, URZ ;  /* 0x000000042f2f7890 */ /* 0x000fe2000fffe0ff */
[----:B------:R-:W-:Y:S01]  /*96d0*/  ISETP.NE.AND P0, PT, R88, 0x2, PT ;  /* 0x000000025800780c */ /* 0x000fe20003f05270 */
[----:B------:R-:W-:Y:S01]  /*96e0*/  UMOV UR36, UR60 ;  /* 0x0000003c00247c82 */ /* 0x000fe20008000000 */
[----:B------:R-:W-:Y:S02]  /*96f0*/  ISETP.NE.AND P1, PT, R0, 0x4, PT ;  /* 0x000000040000780c */ /* 0x000fe40003f25270 */
[----:B--2---:R-:W-:Y:S02]  /*9700*/  SEL R2, RZ, 0x1, P0 ;  /* 0x00000001ff027807 */ /* 0x004fe40000000000 */
[----:B------:R-:W-:Y:S02]  /*9710*/  SEL R3, RZ, 0x1, P1 ;  /* 0x00000001ff037807 */ /* 0x000fe40000800000 */
[----:B------:R-:W-:Y:S01]  /*9720*/  LOP3.LUT R89, R89, R2, RZ, 0x3c, !PT ;  /* 0x0000000259597212 */ /* 0x000fe200078e3cff */
[----:B------:R-:W-:Y:S01]  /*9730*/  UIADD3 UR31, UPT, UPT, UR37, UR5, URZ ;  /* 0x00000005251f7290 */ /* 0x000fe2000fffe0ff */
[----:B------:R-:W-:Y:S01]  /*9740*/  LOP3.LUT R90, R90, R3, RZ, 0x3c, !PT ;  /* 0x000000035a5a7212 */ /* 0x000fe200078e3cff */
[----:B------:R-:W-:Y:S01]  /*9750*/  UIADD3 UR30, UPT, UPT, UR38, UR4, URZ ;  /* 0x00000004261e7290 */ /* 0x000fe2000fffe0ff */
[----:B------:R-:W-:Y:S02]  /*9760*/  SEL R88, R88, RZ, P0 ;  /* 0x000000ff58587207 */ /* 0x000fe40000000000 */
[----:B------:R-:W-:Y:S01]  /*9770*/  SEL R36, R0, RZ, P1 ;  /* 0x000000ff00247207 */ /* 0x000fe20000800000 */
[----:B------:R-:W-:Y:S08]  /*9780*/  BRA.U UP0, `(.L_x_139) ;  /* 0xffffffbd009c7547 */ /* 0x000ff0000b83ffff */
[----:B------:R-:W-:-:S13]  /*9790*/  R2UR UR4, R85 ;  /* 0x00000000550472ca */ /* 0x000fda00000e0000 */
[----:B------:R-:W-:-:S09]  /*97a0*/  UISETP.NE.AND UP0, UPT, UR4, URZ, UPT ;  /* 0x000000ff0400728c */ /* 0x000fd2000bf05270 */
[----:B------:R-:W-:Y:S05]  /*97b0*/  BRA.U !UP0, `(.L_x_140) ;  /* 0x0000000108487547 */ /* 0x000fea000b800000 */
[----:B------:R-:W2:Y:S02]  /*97c0*/  LDCU.64 UR4, c[0x0][0x890] ;  /* 0x00011200ff0477ac */ /* 0x000ea40008000a00 */
[----:B--2---:R-:W-:-:S04]  /*97d0*/  UISETP.NE.U32.AND UP0, UPT, UR4, URZ, UPT ;  /* 0x000000ff0400728c */ /* 0x004fc8000bf05070 */
[----:B------:R-:W-:-:S09]  /*97e0*/  UISETP.NE.AND.EX UP0, UPT, UR5, URZ, UPT, UP0 ;  /* 0x000000ff0500728c */ /* 0x000fd2000bf05300 */
[----:B------:R-:W-:Y:S05]  /*97f0*/  BRA.U UP0, `(.L_x_141) ;  /* 0x00000001000c7547 */ /* 0x000fea000b800000 */
[----:B------:R-:W-:-:S13]  /*9800*/  FSETP.NEU.AND P0, PT, R41, RZ, PT ;  /* 0x000000ff2900720b */ /* 0x000fda0003f0d000 */
[----:B------:R-:W-:Y:S05]  /*9810*/  @!P0 EXIT ;  /* 0x000000000000894d */ /* 0x000fea0003800000 */
[----:B------:R-:W-:Y:S05]  /*9820*/  BRA `(.L_x_140) ;  /* 0x00000000002c7947 */ /* 0x000fea0003800000 */
.L_x_141:
[----:B------:R-:W-:Y:S01]  /*9830*/  ISETP.NE.AND P0, PT, R87, RZ, PT ;  /* 0x000000ff5700720c */ /* 0x000fe20003f05270 */
[----:B------:R-:W-:-:S12]  /*9840*/  BSSY.RECONVERGENT B0, `(.L_x_140) ;  /* 0x0000009000007945 */ /* 0x000fd80003800200 */
[----:B------:R-:W-:Y:S05]  /*9850*/  @P0 BRA `(.L_x_142) ;  /* 0x0000000000140947 */ /* 0x000fea0003800000 */
[----:B------:R-:W2:Y:S02]  /*9860*/  LDCU.64 UR4, c[0x0][0x888] ;  /* 0x00011100ff0477ac */ /* 0x000ea40008000a00 */
[----:B--2---:R-:W-:-:S04]  /*9870*/  ISETP.NE.U32.AND P0, PT, RZ, UR4, PT ;  /* 0x00000004ff007c0c */ /* 0x004fc8000bf05070 */
[----:B------:R-:W-:-:S13]  /*9880*/  ISETP.NE.AND.EX P0, PT, RZ, UR5, PT, P0 ;  /* 0x00000005ff007c0c */ /* 0x000fda000bf05300 */
[----:B------:R-:W-:Y:S05]  /*9890*/  @!P0 EXIT ;  /* 0x000000000000894d */ /* 0x000fea0003800000 */
[----:B------:R-:W-:Y:S05]  /*98a0*/  BRA `(.L_x_143) ;  /* 0x0000000000087947 */ /* 0x000fea0003800000 */
.L_x_142:
[----:B------:R-:W-:-:S13]  /*98b0*/  FSETP.NEU.AND P0, PT, R41, RZ, PT ;  /* 0x000000ff2900720b */ /* 0x000fda0003f0d000 */
[----:B------:R-:W-:Y:S05]  /*98c0*/  @!P0 EXIT ;  /* 0x000000000000894d */ /* 0x000fea0003800000 */
.L_x_143:
[----:B------:R-:W-:Y:S05]  /*98d0*/  BSYNC.RECONVERGENT B0 ;  /* 0x0000000000007941 */ /* 0x000fea0003800200 */
.L_x_140:
[----:B------:R-:W2:Y:S01]  /*98e0*/  S2UR UR5, SR_CgaCtaId ;  /* 0x00000000000579c3 */ /* 0x000ea20000008800 */
[----:B------:R-:W-:Y:S01]  /*98f0*/  ULEA UR4, UR46, UR44, 0x3 ;  /* 0x0000002c2e047291 */ /* 0x000fe2000f8e18ff */
[----:B------:R-:W-:-:S04]  /*9900*/  DEPBAR.LE SB0, 0x0 ;  /* 0x000080000000791a */ /* 0x000fc80000000000 */
[----:B------:R-:W-:-:S04]  /*9910*/  UIADD3 UR4, UPT, UPT, UR4, 0xb0, URZ ;  /* 0x000000b004047890 */ /* 0x000fc8000fffe0ff */
[----:B--2---:R-:W-:-:S09]  /*9920*/  UPRMT UR4, UR5, 0x654, UR4 ;  /* 0x0000065405047896 */ /* 0x004fd20008000004 */
[----:B------:R-:W-:Y:S01]  /*9930*/  SYNCS.ARRIVE.TRANS64.RED.A1T0 RZ, [UR4], RZ ;  /* 0x000000ffffff79a7 */ /* 0x000fe20008100404 */
[----:B------:R-:W-:Y:S05]  /*9940*/  EXIT ;  /* 0x000000000000794d */ /* 0x000fea0003800000 */
.L_x_25:
[----:B-1----:R1:W3:Y:S02]  /*9950*/  SYNCS.PHASECHK.TRANS64.TRYWAIT P0, [R0+URZ+0x150], R3 ;  /* 0x00015003000075a7 */ /* 0x0022e400080011ff */
[----:B---3--:R-:W-:Y:S05]  /*9960*/  @!P0 NANOSLEEP.SYNCS 0x989680 ;  /* 0x009896800000895d */ /* 0x008fea0003900000 */
[----:B------:R-:W3:Y:S02]  /*9970*/  @!P0 SYNCS.PHASECHK.TRANS64 P0, [R0+URZ+0x150], R3 ;  /* 0x00015003000085a7 */ /* 0x000ee400080010ff */
[----:B---3--:R-:W-:Y:S05]  /*9980*/  @!P0 BRA `(.L_x_25) ;  /* 0xfffffffc00f08947 */ /* 0x008fea000383ffff */
[----:B------:R-:W-:Y:S05]  /*9990*/  BRA `(.L_x_144) ;  /* 0xffffff8000007947 */ /* 0x000fea000383ffff */
.L_x_28:
[----:B-1----:R-:W-:-:S07]  /*99a0*/  MOV R0, UR33 ;  /* 0x0000002100007c02 */ /* 0x002fce0008000f00 */
.L_x_145:
[----:B-1----:R1:W3:Y:S02]  /*99b0*/  SYNCS.PHASECHK.TRANS64.TRYWAIT P0, [R0+URZ+0x48], R3 ;  /* 0x00004803000075a7 */ /* 0x0022e400080011ff */
[----:B---3--:R-:W-:Y:S05]  /*99c0*/  @!P0 NANOSLEEP.SYNCS 0x989680 ;  /* 0x009896800000895d */ /* 0x008fea0003900000 */
[----:B------:R-:W3:Y:S02]  /*99d0*/  @!P0 SYNCS.PHASECHK.TRANS64 P0, [R0+URZ+0x48], R3 ;  /* 0x00004803000085a7 */ /* 0x000ee400080010ff */
[----:B---3--:R-:W-:Y:S05]  /*99e0*/  @!P0 BRA `(.L_x_145) ;  /* 0xfffffffc00f08947 */ /* 0x008fea000383ffff */
[----:B------:R-:W-:Y:S05]  /*99f0*/  BRA `(.L_x_27) ;  /* 0xffffff8000407947 */ /* 0x000fea000383ffff */
.L_x_35:
[----:B-1----:R-:W-:-:S07]  /*9a00*/  MOV R0, UR9 ;  /* 0x0000000900007c02 */ /* 0x002fce0008000f00 */
.L_x_146:
[----:B-1----:R1:W3:Y:S02]  /*9a10*/  SYNCS.PHASECHK.TRANS64.TRYWAIT P0, [R0+URZ+0x48], R3 ;  /* 0x00004803000075a7 */ /* 0x0022e400080011ff */
[----:B---3--:R-:W-:Y:S05]  /*9a20*/  @!P0 NANOSLEEP.SYNCS 0x989680 ;  /* 0x009896800000895d */ /* 0x008fea0003900000 */
[----:B------:R-:W3:Y:S02]  /*9a30*/  @!P0 SYNCS.PHASECHK.TRANS64 P0, [R0+URZ+0x48], R3 ;  /* 0x00004803000085a7 */ /* 0x000ee400080010ff */
[----:B---3--:R-:W-:Y:S05]  /*9a40*/  @!P0 BRA `(.L_x_146) ;  /* 0xfffffffc00f08947 */ /* 0x008fea000383ffff */
[----:B------:R-:W-:Y:S05]  /*9a50*/  BRA `(.L_x_34) ;  /* 0xffffff8400007947 */ /* 0x000fea000383ffff */
.L_x_40:
[----:B-1----:R1:W3:Y:S02]  /*9a60*/  SYNCS.PHASECHK.TRANS64.TRYWAIT P0, [R3+URZ+0xe0], R0 ;  /* 0x0000e000030075a7 */ /* 0x0022e400080011ff */
[----:B---3--:R-:W-:Y:S05]  /*9a70*/  @!P0 NANOSLEEP.SYNCS 0x989680 ;  /* 0x009896800000895d */ /* 0x008fea0003900000 */
[----:B------:R-:W3:Y:S02]  /*9a80*/  @!P0 SYNCS.PHASECHK.TRANS64 P0, [R3+URZ+0xe0], R0 ;  /* 0x0000e000030085a7 */ /* 0x000ee400080010ff */
[----:B---3--:R-:W-:Y:S05]  /*9a90*/  @!P0 BRA `(.L_x_40) ;  /* 0xfffffffc00f08947 */ /* 0x008fea000383ffff */
[----:B------:R-:W-:Y:S05]  /*9aa0*/  BRA `(.L_x_147) ;  /* 0xffffff8400a07947 */ /* 0x000fea000383ffff */
.L_x_44:
[----:B-1----:R-:W-:-:S07]  /*9ab0*/  MOV R0, UR4 ;  /* 0x0000000400007c02 */ /* 0x002fce0008000f00 */
.L_x_148:
[----:B-1----:R1:W3:Y:S02]  /*9ac0*/  SYNCS.PHASECHK.TRANS64.TRYWAIT P0, [R0+URZ], R3 ;  /* 0x00000003000075a7 */ /* 0x0022e400080011ff */
[----:B---3--:R-:W-:Y:S05]  /*9ad0*/  @!P0 NANOSLEEP.SYNCS 0x989680 ;  /* 0x009896800000895d */ /* 0x008fea0003900000 */
[----:B------:R-:W3:Y:S02]  /*9ae0*/  @!P0 SYNCS.PHASECHK.TRANS64 P0, [R0+URZ], R3 ;  /* 0x00000003000085a7 */ /* 0x000ee400080010ff */
[----:B---3--:R-:W-:Y:S05]  /*9af0*/  @!P0 BRA `(.L_x_148) ;  /* 0xfffffffc00f08947 */ /* 0x008fea000383ffff */
[----:B------:R-:W-:Y:S05]  /*9b00*/  BRA `(.L_x_149) ;  /* 0xffffff8c004c7947 */ /* 0x000fea000383ffff */
.L_x_45:
[----:B------:R-:W-:-:S07]  /*9b10*/  MOV R0, UR5 ;  /* 0x0000000500007c02 */ /* 0x000fce0008000f00 */
.L_x_150:
[----:B-1----:R1:W3:Y:S02]  /*9b20*/  SYNCS.PHASECHK.TRANS64.TRYWAIT P0, [R0+URZ], R3 ;  /* 0x00000003000075a7 */ /* 0x0022e400080011ff */
[----:B---3--:R-:W-:Y:S05]  /*9b30*/  @!P0 NANOSLEEP.SYNCS 0x989680 ;  /* 0x009896800000895d */ /* 0x008fea0003900000 */
[----:B------:R-:W3:Y:S02]  /*9b40*/  @!P0 SYNCS.PHASECHK.TRANS64 P0, [R0+URZ], R3 ;  /* 0x00000003000085a7 */ /* 0x000ee400080010ff */
[----:B---3--:R-:W-:Y:S05]  /*9b50*/  @!P0 BRA `(.L_x_150) ;  /* 0xfffffffc00f08947 */ /* 0x008fea000383ffff */
[----:B------:R-:W-:Y:S05]  /*9b60*/  BRA `(.L_x_151) ;  /* 0xffffff8c00587947 */ /* 0x000fea000383ffff */
.L_x_46:
[----:B------:R-:W-:-:S07]  /*9b70*/  MOV R0, UR5 ;  /* 0x0000000500007c02 */ /* 0x000fce0008000f00 */
.L_x_152:
[----:B-1----:R1:W3:Y:S02]  /*9b80*/  SYNCS.PHASECHK.TRANS64.TRYWAIT P0, [R0+URZ], R3 ;  /* 0x00000003000075a7 */ /* 0x0022e400080011ff */
[----:B---3--:R-:W-:Y:S05]  /*9b90*/  @!P0 NANOSLEEP.SYNCS 0x989680 ;  /* 0x009896800000895d */ /* 0x008fea0003900000 */
[----:B------:R-:W3:Y:S02]  /*9ba0*/  @!P0 SYNCS.PHASECHK.TRANS64 P0, [R0+URZ], R3 ;  /* 0x00000003000085a7 */ /* 0x000ee400080010ff */
[----:B---3--:R-:W-:Y:S05]  /*9bb0*/  @!P0 BRA `(.L_x_152) ;  /* 0xfffffffc00f08947 */ /* 0x008fea000383ffff */
[----:B------:R-:W-:Y:S05]  /*9bc0*/  BRA `(.L_x_153) ;  /* 0xffffff8c00647947 */ /* 0x000fea000383ffff */
.L_x_47:
[----:B------:R-:W-:-:S07]  /*9bd0*/  MOV R0, UR5 ;  /* 0x0000000500007c02 */ /* 0x000fce0008000f00 */
.L_x_154:
[----:B-1----:R1:W3:Y:S02]  /*9be0*/  SYNCS.PHASECHK.TRANS64.TRYWAIT P0, [R0+URZ], R3 ;  /* 0x00000003000075a7 */ /* 0x0022e400080011ff */
[----:B---3--:R-:W-:Y:S05]  /*9bf0*/  @!P0 NANOSLEEP.SYNCS 0x989680 ;  /* 0x009896800000895d */ /* 0x008fea0003900000 */
[----:B------:R-:W3:Y:S02]  /*9c00*/  @!P0 SYNCS.PHASECHK.TRANS64 P0, [R0+URZ], R3 ;  /* 0x00000003000085a7 */ /* 0x000ee400080010ff */
[----:B---3--:R-:W-:Y:S05]  /*9c10*/  @!P0 BRA `(.L_x_154) ;  /* 0xfffffffc00f08947 */ /* 0x008fea000383ffff */
[----:B------:R-:W-:Y:S05]  /*9c20*/  BRA `(.L_x_155) ;  /* 0xffffff8c00707947 */ /* 0x000fea000383ffff */
.L_x_48:
[----:B------:R-:W-:-:S07]  /*9c30*/  MOV R0, UR5 ;  /* 0x0000000500007c02 */ /* 0x000fce0008000f00 */
.L_x_156:
[----:B-1----:R1:W3:Y:S02]  /*9c40*/  SYNCS.PHASECHK.TRANS64.TRYWAIT P0, [R0+URZ], R3 ;  /* 0x00000003000075a7 */ /* 0x0022e400080011ff */
[----:B---3--:R-:W-:Y:S05]  /*9c50*/  @!P0 NANOSLEEP.SYNCS 0x989680 ;  /* 0x009896800000895d */ /* 0x008fea0003900000 */
[----:B------:R-:W3:Y:S02]  /*9c60*/  @!P0 SYNCS.PHASECHK.TRANS64 P0, [R0+URZ], R3 ;  /* 0x00000003000085a7 */ /* 0x000ee400080010ff */
[----:B---3--:R-:W-:Y:S05]  /*9c70*/  @!P0 BRA `(.L_x_156) ;  /* 0xfffffffc00f08947 */ /* 0x008fea000383ffff */
[----:B------:R-:W-:Y:S05]  /*9c80*/  BRA `(.L_x_157) ;  /* 0xffffff8c007c7947 */ /* 0x000fea000383ffff */
.L_x_49:
[----:B------:R-:W-:-:S07]  /*9c90*/  MOV R0, UR5 ;  /* 0x0000000500007c02 */ /* 0x000fce0008000f00 */
.L_x_158:
[----:B-1----:R1:W3:Y:S02]  /*9ca0*/  SYNCS.PHASECHK.TRANS64.TRYWAIT P0, [R0+URZ], R3 ;  /* 0x00000003000075a7 */ /* 0x0022e400080011ff */
[----:B---3--:R-:W-:Y:S05]  /*9cb0*/  @!P0 NANOSLEEP.SYNCS 0x989680 ;  /* 0x009896800000895d */ /* 0x008fea0003900000 */
[----:B------:R-:W3:Y:S02]  /*9cc0*/  @!P0 SYNCS.PHASECHK.TRANS64 P0, [R0+URZ], R3 ;  /* 0x00000003000085a7 */ /* 0x000ee400080010ff */
[----:B---3--:R-:W-:Y:S05]  /*9cd0*/  @!P0 BRA `(.L_x_158) ;  /* 0xfffffffc00f08947 */ /* 0x008fea000383ffff */
[----:B------:R-:W-:Y:S05]  /*9ce0*/  BRA `(.L_x_159) ;  /* 0xffffff8c00887947 */ /* 0x000fea000383ffff */
.L_x_50:
[----:B------:R-:W-:-:S07]  /*9cf0*/  MOV R0, UR5 ;  /* 0x0000000500007c02 */ /* 0x000fce0008000f00 */
.L_x_160:
[----:B-1----:R1:W3:Y:S02]  /*9d00*/  SYNCS.PHASECHK.TRANS64.TRYWAIT P0, [R0+URZ], R3 ;  /* 0x00000003000075a7 */ /* 0x0022e400080011ff */
[----:B---3--:R-:W-:Y:S05]  /*9d10*/  @!P0 NANOSLEEP.SYNCS 0x989680 ;  /* 0x009896800000895d */ /* 0x008fea0003900000 */
[----:B------:R-:W3:Y:S02]  /*9d20*/  @!P0 SYNCS.PHASECHK.TRANS64 P0, [R0+URZ], R3 ;  /* 0x00000003000085a7 */ /* 0x000ee400080010ff */
[----:B---3--:R-:W-:Y:S05]  /*9d30*/  @!P0 BRA `(.L_x_160) ;  /* 0xfffffffc00f08947 */ /* 0x008fea000383ffff */
[----:B------:R-:W-:Y:S05]  /*9d40*/  BRA `(.L_x_161) ;  /* 0xffffff8c00947947 */ /* 0x000fea000383ffff */
.L_x_51:
[----:B------:R-:W-:-:S07]  /*9d50*/  MOV R0, UR5 ;  /* 0x0000000500007c02 */ /* 0x000fce0008000f00 */
.L_x_162:
[----:B-1----:R1:W3:Y:S02]  /*9d60*/  SYNCS.PHASECHK.TRANS64.TRYWAIT P0, [R0+URZ], R3 ;  /* 0x00000003000075a7 */ /* 0x0022e400080011ff */
[----:B---3--:R-:W-:Y:S05]  /*9d70*/  @!P0 NANOSLEEP.SYNCS 0x989680 ;  /* 0x009896800000895d */ /* 0x008fea0003900000 */
[----:B------:R-:W3:Y:S02]  /*9d80*/  @!P0 SYNCS.PHASECHK.TRANS64 P0, [R0+URZ], R3 ;  /* 0x00000003000085a7 */ /* 0x000ee400080010ff */
[----:B---3--:R-:W-:Y:S05]  /*9d90*/  @!P0 BRA `(.L_x_162) ;  /* 0xfffffffc00f08947 */ /* 0x008fea000383ffff */
[----:B------:R-:W-:Y:S05]  /*9da0*/  BRA `(.L_x_163) ;  /* 0xffffff8c00a07947 */ /* 0x000fea000383ffff */
.L_x_54:
[----:B--2---:R2:W3:Y:S02]  /*9db0*/  SYNCS.PHASECHK.TRANS64.TRYWAIT P0, [R2+URZ+0x140], R5 ;  /* 0x00014005020075a7 */ /* 0x0044e400080011ff */
[----:B---3--:R-:W-:Y:S05]  /*9dc0*/  @!P0 NANOSLEEP.SYNCS 0x989680 ;  /* 0x009896800000895d */ /* 0x008fea0003900000 */
[----:B------:R-:W3:Y:S02]  /*9dd0*/  @!P0 SYNCS.PHASECHK.TRANS64 P0, [R2+URZ+0x140], R5 ;  /* 0x00014005020085a7 */ /* 0x000ee400080010ff */
[----:B---3--:R-:W-:Y:S05]  /*9de0*/  @!P0 BRA `(.L_x_54) ;  /* 0xfffffffc00f08947 */ /* 0x008fea000383ffff */
[----:B------:R-:W-:Y:S05]  /*9df0*/  BRA `(.L_x_164) ;  /* 0xffffff9000047947 */ /* 0x000fea000383ffff */
.L_x_55:
[----:B------:R-:W-:-:S07]  /*9e00*/  MOV R2, UR4 ;  /* 0x0000000400027c02 */ /* 0x000fce0008000f00 */
.L_x_165:
[----:B--2---:R2:W3:Y:S02]  /*9e10*/  SYNCS.PHASECHK.TRANS64.TRYWAIT P0, [R2+URZ+0xf0], R5 ;  /* 0x0000f005020075a7 */ /* 0x0044e400080011ff */
[----:B---3--:R-:W-:Y:S05]  /*9e20*/  @!P0 NANOSLEEP.SYNCS 0x989680 ;  /* 0x009896800000895d */ /* 0x008fea0003900000 */
[----:B------:R-:W3:Y:S02]  /*9e30*/  @!P0 SYNCS.PHASECHK.TRANS64 P0, [R2+URZ+0xf0], R5 ;  /* 0x0000f005020085a7 */ /* 0x000ee400080010ff */
[----:B---3--:R-:W-:Y:S05]  /*9e40*/  @!P0 BRA `(.L_x_165) ;  /* 0xfffffffc00f08947 */ /* 0x008fea000383ffff */
[----:B------:R-:W-:Y:S05]  /*9e50*/  BRA `(.L_x_166) ;  /* 0xffffff9000147947 */ /* 0x000fea000383ffff */
.L_x_56:
[----:B--2---:R2:W3:Y:S02]  /*9e60*/  SYNCS.PHASECHK.TRANS64.TRYWAIT P1, [R2+URZ+0xe0], R5 ;  /* 0x0000e005020075a7 */ /* 0x0044e400080211ff */
[----:B---3--:R-:W-:Y:S05]  /*9e70*/  @!P1 NANOSLEEP.SYNCS 0x989680 ;  /* 0x009896800000995d */ /* 0x008fea0003900000 */
[----:B------:R-:W3:Y:S02]  /*9e80*/  @!P1 SYNCS.PHASECHK.TRANS64 P1, [R2+URZ+0xe0], R5 ;  /* 0x0000e005020095a7 */ /* 0x000ee400080210ff */
[----:B---3--:R-:W-:Y:S05]  /*9e90*/  @!P1 BRA `(.L_x_56) ;  /* 0xfffffffc00f09947 */ /* 0x008fea000383ffff */
[----:B------:R-:W-:Y:S05]  /*9ea0*/  BRA `(.L_x_167) ;  /* 0xffffff9000447947 */ /* 0x000fea000383ffff */
.L_x_59:
[----:B------:R-:W-:-:S07]  /*9eb0*/  MOV R0, UR4 ;  /* 0x0000000400007c02 */ /* 0x000fce0008000f00 */
.L_x_168:
[----:B--2---:R2:W3:Y:S02]  /*9ec0*/  SYNCS.PHASECHK.TRANS64.TRYWAIT P0, [R0+URZ+0xf0], R3 ;  /* 0x0000f003000075a7 */ /* 0x0044e400080011ff */
[----:B---3--:R-:W-:Y:S05]  /*9ed0*/  @!P0 NANOSLEEP.SYNCS 0x989680 ;  /* 0x009896800000895d */ /* 0x008fea0003900000 */
[----:B------:R-:W3:Y:S02]  /*9ee0*/  @!P0 SYNCS.PHASECHK.TRANS64 P0, [R0+URZ+0xf0], R3 ;  /* 0x0000f003000085a7 */ /* 0x000ee400080010ff */
[----:B---3--:R-:W-:Y:S05]  /*9ef0*/  @!P0 BRA `(.L_x_168) ;  /* 0xfffffffc00f08947 */ /* 0x008fea000383ffff */
[----:B------:R-:W-:Y:S05]  /*9f00*/  BRA `(.L_x_58) ;  /* 0xffffff9000987947 */ /* 0x000fea000383ffff */
.L_x_66:
[----:B-1----:R1:W2:Y:S02]  /*9f10*/  SYNCS.PHASECHK.TRANS64.TRYWAIT P1, [R0+URZ+0xe0], R5 ;  /* 0x0000e005000075a7 */ /* 0x0022a400080211ff */
[----:B--2---:R-:W-:Y:S05]  /*9f20*/  @!P1 NANOSLEEP.SYNCS 0x989680 ;  /* 0x009896800000995d */ /* 0x004fea0003900000 */
[----:B------:R-:W2:Y:S02]  /*9f30*/  @!P1 SYNCS.PHASECHK.TRANS64 P1, [R0+URZ+0xe0], R5 ;  /* 0x0000e005000095a7 */ /* 0x000ea400080210ff */
[----:B--2---:R-:W-:Y:S05]  /*9f40*/  @!P1 BRA `(.L_x_66) ;  /* 0xfffffffc00f09947 */ /* 0x004fea000383ffff */
[----:B------:R-:W-:Y:S05]  /*9f50*/  BRA `(.L_x_169) ;  /* 0xffffff9800007947 */ /* 0x000fea000383ffff */
.L_x_67:
[----:B------:R-:W-:-:S07]  /*9f60*/  MOV R3, UR23 ;  /* 0x0000001700037c02 */ /* 0x000fce0008000f00 */
.L_x_170:
[----:B-1----:R1:W2:Y:S02]  /*9f70*/  SYNCS.PHASECHK.TRANS64.TRYWAIT P0, [R3+URZ+0x120], R0 ;  /* 0x00012000030075a7 */ /* 0x0022a400080011ff */
[----:B--2---:R-:W-:Y:S05]  /*9f80*/  @!P0 NANOSLEEP.SYNCS 0x989680 ;  /* 0x009896800000895d */ /* 0x004fea0003900000 */
[----:B------:R-:W2:Y:S02]  /*9f90*/  @!P0 SYNCS.PHASECHK.TRANS64 P0, [R3+URZ+0x120], R0 ;  /* 0x00012000030085a7 */ /* 0x000ea400080010ff */
[----:B--2---:R-:W-:Y:S05]  /*9fa0*/  @!P0 BRA `(.L_x_170) ;  /* 0xfffffffc00f08947 */ /* 0x004fea000383ffff */
[----:B------:R-:W-:Y:S05]  /*9fb0*/  BRA `(.L_x_171) ;  /* 0xffffff9800507947 */ /* 0x000fea000383ffff */
.L_x_70:
[----:B------:R-:W-:Y:S07]  /*9fc0*/  MOV R0, UR5 ;  /* 0x0000000500007c02 */ /* 0x000fee0008000f00 */
.L_x_172:
[----:B-1----:R1:W2:Y:S02]  /*9fd0*/  SYNCS.PHASECHK.TRANS64.TRYWAIT P0, [R0+URZ], R3 ;  /* 0x00000003000075a7 */ /* 0x0022a400080011ff */
[----:B--2---:R-:W-:Y:S05]  /*9fe0*/  @!P0 NANOSLEEP.SYNCS 0x989680 ;  /* 0x009896800000895d */ /* 0x004fea0003900000 */
[----:B------:R-:W2:Y:S02]  /*9ff0*/  @!P0 SYNCS.PHASECHK.TRANS64 P0, [R0+URZ], R3 ;  /* 0x00000003000085a7 */ /* 0x000ea400080010ff */
[----:B--2---:R-:W-:Y:S05]  /*a000*/  @!P0 BRA `(.L_x_172) ;  /* 0xfffffffc00f08947 */ /* 0x004fea000383ffff */
[----:B------:R-:W-:Y:S05]  /*a010*/  BRA `(.L_x_69) ;  /* 0xffffff98006c7947 */ /* 0x000fea000383ffff */
.L_x_73:
[----:B------:R-:W-:-:S07]  /*a020*/  MOV R0, UR4 ;  /* 0x0000000400007c02 */ /* 0x000fce0008000f00 */
.L_x_173:
[----:B--2---:R2:W4:Y:S02]  /*a030*/  SYNCS.PHASECHK.TRANS64.TRYWAIT P0, [R0+URZ], R3 ;  /* 0x00000003000075a7 */ /* 0x00452400080011ff */
[----:B----4-:R-:W-:Y:S05]  /*a040*/  @!P0 NANOSLEEP.SYNCS 0x989680 ;  /* 0x009896800000895d */ /* 0x010fea0003900000 */
[----:B------:R-:W4:Y:S02]  /*a050*/  @!P0 SYNCS.PHASECHK.TRANS64 P0, [R0+URZ], R3 ;  /* 0x00000003000085a7 */ /* 0x000f2400080010ff */
[----:B----4-:R-:W-:Y:S05]  /*a060*/  @!P0 BRA `(.L_x_173) ;  /* 0xfffffffc00f08947 */ /* 0x010fea000383ffff */
[----:B------:R-:W-:Y:S05]  /*a070*/  BRA `(.L_x_174) ;  /* 0xffffff9c00207947 */ /* 0x000fea000383ffff */
.L_x_74:
[----:B------:R-:W-:-:S07]  /*a080*/  MOV R0, UR5 ;  /* 0x0000000500007c02 */ /* 0x000fce0008000f00 */
.L_x_175:
[----:B-1----:R1:W2:Y:S02]  /*a090*/  SYNCS.PHASECHK.TRANS64.TRYWAIT P0, [R0+URZ], R3 ;  /* 0x00000003000075a7 */ /* 0x0022a400080011ff */
[----:B--2---:R-:W-:Y:S05]  /*a0a0*/  @!P0 NANOSLEEP.SYNCS 0x989680 ;  /* 0x009896800000895d */ /* 0x004fea0003900000 */
[----:B------:R-:W2:Y:S02]  /*a0b0*/  @!P0 SYNCS.PHASECHK.TRANS64 P0, [R0+URZ], R3 ;  /* 0x00000003000085a7 */ /* 0x000ea400080010ff */
[----:B--2---:R-:W-:Y:S05]  /*a0c0*/  @!P0 BRA `(.L_x_175) ;  /* 0xfffffffc00f08947 */ /* 0x004fea000383ffff */
[----:B------:R-:W-:Y:S05]  /*a0d0*/  BRA `(.L_x_176) ;  /* 0xffffff9c002c7947 */ /* 0x000fea000383ffff */
.L_x_75:
[----:B------:R-:W-:-:S07]  /*a0e0*/  MOV R0, UR5 ;  /* 0x0000000500007c02 */ /* 0x000fce0008000f00 */
.L_x_177:
[----:B-1----:R1:W2:Y:S02]  /*a0f0*/  SYNCS.PHASECHK.TRANS64.TRYWAIT P0, [R0+URZ], R3 ;  /* 0x00000003000075a7 */ /* 0x0022a400080011ff */
[----:B--2---:R-:W-:Y:S05]  /*a100*/  @!P0 NANOSLEEP.SYNCS 0x989680 ;  /* 0x009896800000895d */ /* 0x004fea0003900000 */
[----:B------:R-:W2:Y:S02]  /*a110*/  @!P0 SYNCS.PHASECHK.TRANS64 P0, [R0+URZ], R3 ;  /* 0x00000003000085a7 */ /* 0x000ea400080010ff */
[----:B--2---:R-:W-:Y:S05]  /*a120*/  @!P0 BRA `(.L_x_177) ;  /* 0xfffffffc00f08947 */ /* 0x004fea000383ffff */
[----:B------:R-:W-:Y:S05]  /*a130*/  BRA `(.L_x_178) ;  /* 0xffffff9c00387947 */ /* 0x000fea000383ffff */
.L_x_76:
[----:B------:R-:W-:-:S07]  /*a140*/  MOV R0, UR4 ;  /* 0x0000000400007c02 */ /* 0x000fce0008000f00 */
.L_x_179:
[----:B-1----:R1:W2:Y:S02]  /*a150*/  SYNCS.PHASECHK.TRANS64.TRYWAIT P0, [R0+URZ], R3 ;  /* 0x00000003000075a7 */ /* 0x0022a400080011ff */
[----:B--2---:R-:W-:Y:S05]  /*a160*/  @!P0 NANOSLEEP.SYNCS 0x989680 ;  /* 0x009896800000895d */ /* 0x004fea0003900000 */
[----:B------:R-:W2:Y:S02]  /*a170*/  @!P0 SYNCS.PHASECHK.TRANS64 P0, [R0+URZ], R3 ;  /* 0x00000003000085a7 */ /* 0x000ea400080010ff */
[----:B--2---:R-:W-:Y:S05]  /*a180*/  @!P0 BRA `(.L_x_179) ;  /* 0xfffffffc00f08947 */ /* 0x004fea000383ffff */
[----:B------:R-:W-:Y:S05]  /*a190*/  BRA `(.L_x_180) ;  /* 0xffffff9c00447947 */ /* 0x000fea000383ffff */
.L_x_81:
[----:B-1----:R1:W2:Y:S02]  /*a1a0*/  SYNCS.PHASECHK.TRANS64.TRYWAIT P0, [R8+URZ+0xe0], R5 ;  /* 0x0000e005080075a7 */ /* 0x0022a400080011ff */
[----:B--2---:R-:W-:Y:S05]  /*a1b0*/  @!P0 NANOSLEEP.SYNCS 0x989680 ;  /* 0x009896800000895d */ /* 0x004fea0003900000 */
[----:B------:R-:W2:Y:S02]  /*a1c0*/  @!P0 SYNCS.PHASECHK.TRANS64 P0, [R8+URZ+0xe0], R5 ;  /* 0x0000e005080085a7 */ /* 0x000ea400080010ff */
[----:B--2---:R-:W-:Y:S05]  /*a1d0*/  @!P0 BRA `(.L_x_81) ;  /* 0xfffffffc00f08947 */ /* 0x004fea000383ffff */
[----:B------:R-:W-:Y:S05]  /*a1e0*/  BRA `(.L_x_181) ;  /* 0xffffffa000887947 */ /* 0x000fea000383ffff */
.L_x_84:
[----:B------:R-:W-:Y:S07]  /*a1f0*/  MOV R0, UR21 ;  /* 0x0000001500007c02 */ /* 0x000fee0008000f00 */
.L_x_182:
[----:B-1----:R1:W2:Y:S02]  /*a200*/  SYNCS.PHASECHK.TRANS64.TRYWAIT P1, [R0+URZ+0xd8], R5 ;  /* 0x0000d805000075a7 */ /* 0x0022a400080211ff */
[----:B--2---:R-:W-:Y:S05]  /*a210*/  @!P1 NANOSLEEP.SYNCS 0x989680 ;  /* 0x009896800000995d */ /* 0x004fea0003900000 */
[----:B------:R-:W2:Y:S02]  /*a220*/  @!P1 SYNCS.PHASECHK.TRANS64 P1, [R0+URZ+0xd8], R5 ;  /* 0x0000d805000095a7 */ /* 0x000ea400080210ff */
[----:B--2---:R-:W-:Y:S05]  /*a230*/  @!P1 BRA `(.L_x_182) ;  /* 0xfffffffc00f09947 */ /* 0x004fea000383ffff */
[----:B------:R-:W-:Y:S05]  /*a240*/  BRA `(.L_x_83) ;  /* 0xffffffa800047947 */ /* 0x000fea000383ffff */
.L_x_87:
[----:B-1----:R-:W-:Y:S07]  /*a250*/  MOV R5, UR21 ;  /* 0x0000001500057c02 */ /* 0x002fee0008000f00 */
.L_x_183:
[----:B-1----:R1:W2:Y:S02]  /*a260*/  SYNCS.PHASECHK.TRANS64.TRYWAIT P0, [R5+URZ+0xb0], R4 ;  /* 0x0000b004050075a7 */ /* 0x0022a400080011ff */
[----:B--2---:R-:W-:Y:S05]  /*a270*/  @!P0 NANOSLEEP.SYNCS 0x989680 ;  /* 0x009896800000895d */ /* 0x004fea0003900000 */
[----:B------:R-:W2:Y:S02]  /*a280*/  @!P0 SYNCS.PHASECHK.TRANS64 P0, [R5+URZ+0xb0], R4 ;  /* 0x0000b004050085a7 */ /* 0x000ea400080010ff */
[----:B--2---:R-:W-:Y:S05]  /*a290*/  @!P0 BRA `(.L_x_183) ;  /* 0xfffffffc00f08947 */ /* 0x004fea000383ffff */
[----:B------:R-:W-:Y:S05]  /*a2a0*/  BRA `(.L_x_184) ;  /* 0xffffffa8005c7947 */ /* 0x000fea000383ffff */
.L_x_88:
[----:B------:R-:W-:Y:S07]  /*a2b0*/  MOV R5, UR21 ;  /* 0x0000001500057c02 */ /* 0x000fee0008000f00 */
.L_x_185:
[----:B-1----:R1:W2:Y:S02]  /*a2c0*/  SYNCS.PHASECHK.TRANS64.TRYWAIT P0, [R5+URZ+0xb8], R4 ;  /* 0x0000b804050075a7 */ /* 0x0022a400080011ff */
[----:B--2---:R-:W-:Y:S05]  /*a2d0*/  @!P0 NANOSLEEP.SYNCS 0x989680 ;  /* 0x009896800000895d */ /* 0x004fea0003900000 */
[----:B------:R-:W2:Y:S02]  /*a2e0*/  @!P0 SYNCS.PHASECHK.TRANS64 P0, [R5+URZ+0xb8], R4 ;  /* 0x0000b804050085a7 */ /* 0x000ea400080010ff */
[----:B--2---:R-:W-:Y:S05]  /*a2f0*/  @!P0 BRA `(.L_x_185) ;  /* 0xfffffffc00f08947 */ /* 0x004fea000383ffff */
[----:B------:R-:W-:Y:S05]  /*a300*/  BRA `(.L_x_186) ;  /* 0xffffffa800947947 */ /* 0x000fea000383ffff */
.L_x_89:
[----:B-1----:R-:W-:Y:S07]  /*a310*/  MOV R5, UR21 ;  /* 0x0000001500057c02 */ /* 0x002fee0008000f00 */
.L_x_187:
[----:B-1----:R1:W2:Y:S02]  /*a320*/  SYNCS.PHASECHK.TRANS64.TRYWAIT P0, [R5+URZ+0xc0], R4 ;  /* 0x0000c004050075a7 */ /* 0x0022a400080011ff */
[----:B--2---:R-:W-:Y:S05]  /*a330*/  @!P0 NANOSLEEP.SYNCS 0x989680 ;  /* 0x009896800000895d */ /* 0x004fea0003900000 */
[----:B------:R-:W2:Y:S02]  /*a340*/  @!P0 SYNCS.PHASECHK.TRANS64 P0, [R5+URZ+0xc0], R4 ;  /* 0x0000c004050085a7 */ /* 0x000ea400080010ff */
[----:B--2---:R-:W-:Y:S05]  /*a350*/  @!P0 BRA `(.L_x_187) ;  /* 0xfffffffc00f08947 */ /* 0x004fea000383ffff */
[----:B------:R-:W-:Y:S05]  /*a360*/  BRA `(.L_x_188) ;  /* 0xffffffa800d87947 */ /* 0x000fea000383ffff */
.L_x_90:
[----:B-1----:R-:W-:Y:S07]  /*a370*/  MOV R5, UR21 ;  /* 0x0000001500057c02 */ /* 0x002fee0008000f00 */
.L_x_189:
[----:B-1----:R1:W2:Y:S02]  /*a380*/  SYNCS.PHASECHK.TRANS64.TRYWAIT P0, [R5+URZ+0xc8], R4 ;  /* 0x0000c804050075a7 */ /* 0x0022a400080011ff */
[----:B--2---:R-:W-:Y:S05]  /*a390*/  @!P0 NANOSLEEP.SYNCS 0x989680 ;  /* 0x009896800000895d */ /* 0x004fea0003900000 */
[----:B------:R-:W2:Y:S02]  /*a3a0*/  @!P0 SYNCS.PHASECHK.TRANS64 P0, [R5+URZ+0xc8], R4 ;  /* 0x0000c804050085a7 */ /* 0x000ea400080010ff */
[----:B--2---:R-:W-:Y:S05]  /*a3b0*/  @!P0 BRA `(.L_x_189) ;  /* 0xfffffffc00f08947 */ /* 0x004fea000383ffff */
[----:B------:R-:W-:Y:S05]  /*a3c0*/  BRA `(.L_x_190) ;  /* 0xffffffac00207947 */ /* 0x000fea000383ffff */
.L_x_92:
[----:B------:R-:W-:-:S07]  /*a3d0*/  MOV R0, UR21 ;  /* 0x0000001500007c02 */ /* 0x000fce0008000f00 */
.L_x_191:
[----:B-1----:R1:W2:Y:S02]  /*a3e0*/  SYNCS.PHASECHK.TRANS64.TRYWAIT P0, [R0+URZ+0xb0], R3 ;  /* 0x0000b003000075a7 */ /* 0x0022a400080011ff */
[----:B--2---:R-:W-:Y:S05]  /*a3f0*/  @!P0 NANOSLEEP.SYNCS 0x989680 ;  /* 0x009896800000895d */ /* 0x004fea0003900000 */
[----:B------:R-:W2:Y:S02]  /*a400*/  @!P0 SYNCS.PHASECHK.TRANS64 P0, [R0+URZ+0xb0], R3 ;  /* 0x0000b003000085a7 */ /* 0x000ea400080010ff */
[----:B--2---:R-:W-:Y:S05]  /*a410*/  @!P0 BRA `(.L_x_191) ;  /* 0xfffffffc00f08947 */ /* 0x004fea000383ffff */
[----:B------:R-:W-:Y:S05]  /*a420*/  BRA `(.L_x_192) ;  /* 0xffffffac00987947 */ /* 0x000fea000383ffff */
.L_x_93:
[----:B-1----:R-:W-:-:S07]  /*a430*/  MOV R0, UR21 ;  /* 0x0000001500007c02 */ /* 0x002fce0008000f00 */
.L_x_193:
[----:B-1----:R1:W2:Y:S02]  /*a440*/  SYNCS.PHASECHK.TRANS64.TRYWAIT P0, [R0+URZ+0xb8], R3 ;  /* 0x0000b803000075a7 */ /* 0x0022a400080011ff */
[----:B--2---:R-:W-:Y:S05]  /*a450*/  @!P0 NANOSLEEP.SYNCS 0x989680 ;  /* 0x009896800000895d */ /* 0x004fea0003900000 */
[----:B------:R-:W2:Y:S02]  /*a460*/  @!P0 SYNCS.PHASECHK.TRANS64 P0, [R0+URZ+0xb8], R3 ;  /* 0x0000b803000085a7 */ /* 0x000ea400080010ff */
[----:B--2---:R-:W-:Y:S05]  /*a470*/  @!P0 BRA `(.L_x_193) ;  /* 0xfffffffc00f08947 */ /* 0x004fea000383ffff */
[----:B------:R-:W-:Y:S05]  /*a480*/  BRA `(.L_x_194) ;  /* 0xffffffac00887947 */ /* 0x000fea000383ffff */
.L_x_94:
[----:B-1----:R-:W-:-:S07]  /*a490*/  MOV R0, UR21 ;  /* 0x0000001500007c02 */ /* 0x002fce0008000f00 */
.L_x_195:
[----:B-1----:R1:W2:Y:S02]  /*a4a0*/  SYNCS.PHASECHK.TRANS64.TRYWAIT P0, [R0+URZ+0xc0], R3 ;  /* 0x0000c003000075a7 */ /* 0x0022a400080011ff */
[----:B--2---:R-:W-:Y:S05]  /*a4b0*/  @!P0 NANOSLEEP.SYNCS 0x989680 ;  /* 0x009896800000895d */ /* 0x004fea0003900000 */
[----:B------:R-:W2:Y:S02]  /*a4c0*/  @!P0 SYNCS.PHASECHK.TRANS64 P0, [R0+URZ+0xc0], R3 ;  /* 0x0000c003000085a7 */ /* 0x000ea400080010ff */
[----:B--2---:R-:W-:Y:S05]  /*a4d0*/  @!P0 BRA `(.L_x_195) ;  /* 0xfffffffc00f08947 */ /* 0x004fea000383ffff */
[----:B------:R-:W-:Y:S05]  /*a4e0*/  BRA `(.L_x_196) ;  /* 0xffffffac00787947 */ /* 0x000fea000383ffff */
.L_x_96:
[----:B-1----:R1:W2:Y:S02]  /*a4f0*/  SYNCS.PHASECHK.TRANS64.TRYWAIT P0, [R3+URZ+0xe0], R0 ;  /* 0x0000e000030075a7 */ /* 0x0022a400080011ff */
[----:B--2---:R-:W-:Y:S05]  /*a500*/  @!P0 NANOSLEEP.SYNCS 0x989680 ;  /* 0x009896800000895d */ /* 0x004fea0003900000 */
[----:B------:R-:W2:Y:S02]  /*a510*/  @!P0 SYNCS.PHASECHK.TRANS64 P0, [R3+URZ+0xe0], R0 ;  /* 0x0000e000030085a7 */ /* 0x000ea400080010ff */
[----:B--2---:R-:W-:Y:S05]  /*a520*/  @!P0 BRA `(.L_x_96) ;  /* 0xfffffffc00f08947 */ /* 0x004fea000383ffff */
[----:B------:R-:W-:Y:S05]  /*a530*/  BRA `(.L_x_197) ;  /* 0xffffffb000447947 */ /* 0x000fea000383ffff */
.L_x_107:
[----:B-1----:R-:W-:Y:S04]  /*a540*/  MOV R0, UR44 ;  /* 0x0000002c00007c02 */ /* 0x002fe80008000f00 */
[----:B------:R1:W2:Y:S03]  /*a550*/  SYNCS.PHASECHK.TRANS64.TRYWAIT P1, [R0+URZ+0x90], R5 ;  /* 0x00009005000075a7 */ /* 0x0002a600080211ff */
[----:B--2---:R-:W-:Y:S05]  /*a560*/  @!P1 NANOSLEEP.SYNCS 0x989680 ;  /* 0x009896800000995d */ /* 0x004fea0003900000 */
[----:B------:R-:W2:Y:S02]  /*a570*/  @!P1 SYNCS.PHASECHK.TRANS64 P1, [R0+URZ+0x90], R5 ;  /* 0x00009005000095a7 */ /* 0x000ea400080210ff */
[----:B--2---:R-:W-:Y:S05]  /*a580*/  @!P1 BRA `(.L_x_107) ;  /* 0xfffffffc00ec9947 */ /* 0x004fea000383ffff */
[----:B------:R-:W-:Y:S05]  /*a590*/  BRA `(.L_x_106) ;  /* 0xffffffbc00d87947 */ /* 0x000fea000383ffff */
.L_x_109:
[----:B-1----:R1:W4:Y:S02]  /*a5a0*/  SYNCS.PHASECHK.TRANS64.TRYWAIT P0, [R98+URZ+0x100], R3 ;  /* 0x00010003620075a7 */ /* 0x00232400080011ff */
[----:B----4-:R-:W-:Y:S05]  /*a5b0*/  @!P0 NANOSLEEP.SYNCS 0x989680 ;  /* 0x009896800000895d */ /* 0x010fea0003900000 */
[----:B------:R-:W4:Y:S02]  /*a5c0*/  @!P0 SYNCS.PHASECHK.TRANS64 P0, [R98+URZ+0x100], R3 ;  /* 0x00010003620085a7 */ /* 0x000f2400080010ff */
[----:B----4-:R-:W-:Y:S05]  /*a5d0*/  @!P0 BRA `(.L_x_109) ;  /* 0xfffffffc00f08947 */ /* 0x010fea000383ffff */
[----:B------:R-:W-:Y:S05]  /*a5e0*/  BRA `(.L_x_108) ;  /* 0xffffffc000047947 */ /* 0x000fea000383ffff */
.L_x_118:
[----:B--2---:R2:W3:Y:S02]  /*a5f0*/  SYNCS.PHASECHK.TRANS64.TRYWAIT P0, [R3+URZ+0x90], R0 ;  /* 0x00009000030075a7 */ /* 0x0044e400080011ff */
[----:B---3--:R-:W-:Y:S05]  /*a600*/  @!P0 NANOSLEEP.SYNCS 0x989680 ;  /* 0x009896800000895d */ /* 0x008fea0003900000 */
[----:B------:R-:W3:Y:S02]  /*a610*/  @!P0 SYNCS.PHASECHK.TRANS64 P0, [R3+URZ+0x90], R0 ;  /* 0x00009000030085a7 */ /* 0x000ee400080010ff */
[----:B---3--:R-:W-:Y:S05]  /*a620*/  @!P0 BRA `(.L_x_118) ;  /* 0xfffffffc00f08947 */ /* 0x008fea000383ffff */
[----:B------:R-:W-:Y:S05]  /*a630*/  BRA `(.L_x_117) ;  /* 0xffffffc800e87947 */ /* 0x000fea000383ffff */
.L_x_126:
[----:B-1----:R1:W3:Y:S02]  /*a640*/  SYNCS.PHASECHK.TRANS64.TRYWAIT P0, [R63+URZ+0x90], R4 ;  /* 0x000090043f0075a7 */ /* 0x0022e400080011ff */
[----:B---3--:R-:W-:Y:S05]  /*a650*/  @!P0 NANOSLEEP.SYNCS 0x989680 ;  /* 0x009896800000895d */ /* 0x008fea0003900000 */
[----:B------:R-:W3:Y:S02]  /*a660*/  @!P0 SYNCS.PHASECHK.TRANS64 P0, [R63+URZ+0x90], R4 ;  /* 0x000090043f0085a7 */ /* 0x000ee400080010ff */
[----:B---3--:R-:W-:Y:S05]  /*a670*/  @!P0 BRA `(.L_x_126) ;  /* 0xfffffffc00f08947 */ /* 0x008fea000383ffff */
[----:B------:R-:W-:Y:S05]  /*a680*/  BRA `(.L_x_125) ;  /* 0xffffffd400f07947 */ /* 0x000fea000383ffff */
.L_x_134:
[----:B-1----:R1:W3:Y:S02]  /*a690*/  SYNCS.PHASECHK.TRANS64.TRYWAIT P0, [R108+URZ+0x90], R3 ;  /* 0x000090036c0075a7 */ /* 0x0022e400080011ff */
[----:B---3--:R-:W-:Y:S05]  /*a6a0*/  @!P0 NANOSLEEP.SYNCS 0x989680 ;  /* 0x009896800000895d */ /* 0x008fea0003900000 */
[----:B------:R-:W3:Y:S02]  /*a6b0*/  @!P0 SYNCS.PHASECHK.TRANS64 P0, [R108+URZ+0x90], R3 ;  /* 0x000090036c0085a7 */ /* 0x000ee400080010ff */
[----:B---3--:R-:W-:Y:S05]  /*a6c0*/  @!P0 BRA `(.L_x_134) ;  /* 0xfffffffc00f08947 */ /* 0x008fea000383ffff */
[----:B------:R-:W-:Y:S05]  /*a6d0*/  BRA `(.L_x_133) ;  /* 0xffffffe000f47947 */ /* 0x000fea000383ffff */
        .weak           $__internal_0_$__cuda_sm10x_tcgen05_guardrail_trap_col_being_dealloced_not_returned_by_alloc
        .type           $__internal_0_$__cuda_sm10x_tcgen05_guardrail_trap_col_being_dealloced_not_returned_by_alloc,@function
        .size           $__internal_0_$__cuda_sm10x_tcgen05_guardrail_trap_col_being_dealloced_not_returned_by_alloc,($__internal_1_$__cuda_sm10x_tcgen05_guardrail_trap_phase_invalid_during_alloc - $__internal_0_$__cuda_sm10x_tcgen05_guardrail_trap_col_being_dealloced_not_returned_by_alloc)
$__internal_0_$__cuda_sm10x_tcgen05_guardrail_trap_col_being_dealloced_not_returned_by_alloc:
[----:B------:R-:W-:Y:S05]  /*a6e0*/  BPT.TRAP 0x1 ;  /* 0x000000040000795c */ /* 0x000fea0000300000 */
[----:B------:R-:W-:-:S04]  /*a6f0*/  HFMA2 R3, -RZ, RZ, 0, 0 ;  /* 0x00000000ff037431 */ /* 0x000fc800000001ff */
[----:B------:R-:W-:Y:S05]  /*a700*/  RET.REL.NODEC R2 `(_ZN7cutlass13device_kernelINS_4gemm6kernel13GemmUniversalIN4cute5tupleIJiiiiEEENS1_10collective13CollectiveMmaINS1_35MainloopSm100TmaUmmaWarpSpecializedILi9ELi2ELi4ENS5_IJNS4_1CILi2EEENSA_ILi1EEESC_EEEEENS5_IJNSA_ILi64EEENSA_ILi256EEENSA_ILi32EEEEEENS_6half_tENS5_IJlSC_lEEESJ_SK_NS4_8TiledMMAINS4_8MMA_AtomIJNS4_20SM100_MMA_F16BF16_SSISJ_SJ_fLi64ELi256ELNS4_4UMMA5MajorE0ELSP_0ELNSO_7ScaleInE0ELSQ_0EEEEEENS4_6LayoutINS5_IJSC_SC_SC_EEENS5_IJNSA_ILi0EEESV_SV_EEEEENS5_IJNS4_10UnderscoreESY_SY_EEEEENS4_13SM90_TMA_LOADENS4_14ComposedLayoutINS4_7SwizzleILi2ELi4ELi3EEENS4_18smem_ptr_flag_bitsILi16EEENST_INS5_IJNSA_ILi8EEESH_EEENS5_IJSH_SC_EEEEEEEvNS4_8identityENS4_23SM90_TMA_LOAD_MULTICASTES1B_vS1C_EENS_8epilogue10collective18CollectiveEpilogueINS1F_23Sm100TmaWarpSpecializedILi4ELi2ELi32ELb1ELb0EEEJSI_NS5_IJNST_ISF_SC_EES1K_EEESJ_SK_SJ_SK_NS1F_6fusion15FusionCallbacksIS1J_NS1M_17LinearCombinationISJ_fSJ_fLNS_15FloatRoundStyleE2EEESI_S1L_JEEENS4_5SM1004TMEM4LOAD26SM100_TMEM_LOAD_16dp256b8xES11_NS12_INS13_ILi3ELi4ELi3EEES16_NST_INS5_IJS17_SF_EEENS5_IJSF_SC_EEEEEEENS4_17SM75_U32x4_LDSM_NENS4_14SM90_TMA_STOREES20_NS4_17SM90_U32x4_STSM_NENS4_39AutoVectorizingCopyWithAssumedAlignmentILi128EEEEEEvvEEEEvNT_6ParamsE) ;  /* 0xffffff58023c7950 */ /* 0x000fea0003c3ffff */
        .weak           $__internal_1_$__cuda_sm10x_tcgen05_guardrail_trap_phase_invalid_during_alloc
        .type           $__internal_1_$__cuda_sm10x_tcgen05_guardrail_trap_phase_invalid_during_alloc,@function
        .size           $__internal_1_$__cuda_sm10x_tcgen05_guardrail_trap_phase_invalid_during_alloc,($__internal_2_$__cuda_sm10x_tcgen05_guardrail_trap_unallocated_columns_being_dealloced - $__internal_1_$__cuda_sm10x_tcgen05_guardrail_trap_phase_invalid_during_alloc)
$__internal_1_$__cuda_sm10x_tcgen05_guardrail_trap_phase_invalid_during_alloc:
[----:B------:R-:W-:Y:S05]  /*a710*/  BPT.TRAP 0x1 ;  /* 0x000000040000795c */ /* 0x000fea0000300000 */
[----:B------:R-:W-:-:S04]  /*a720*/  MOV R5, 0x0 ;  /* 0x0000000000057802 */ /* 0x000fc80000000f00 */
[----:B------:R-:W-:Y:S05]  /*a730*/  RET.REL.NODEC R4 `(_ZN7cutlass13device_kernelINS_4gemm6kernel13GemmUniversalIN4cute5tupleIJiiiiEEENS1_10collective13CollectiveMmaINS1_35MainloopSm100TmaUmmaWarpSpecializedILi9ELi2ELi4ENS5_IJNS4_1CILi2EEENSA_ILi1EEESC_EEEEENS5_IJNSA_ILi64EEENSA_ILi256EEENSA_ILi32EEEEEENS_6half_tENS5_IJlSC_lEEESJ_SK_NS4_8TiledMMAINS4_8MMA_AtomIJNS4_20SM100_MMA_F16BF16_SSISJ_SJ_fLi64ELi256ELNS4_4UMMA5MajorE0ELSP_0ELNSO_7ScaleInE0ELSQ_0EEEEEENS4_6LayoutINS5_IJSC_SC_SC_EEENS5_IJNSA_ILi0EEESV_SV_EEEEENS5_IJNS4_10UnderscoreESY_SY_EEEEENS4_13SM90_TMA_LOADENS4_14ComposedLayoutINS4_7SwizzleILi2ELi4ELi3EEENS4_18smem_ptr_flag_bitsILi16EEENST_INS5_IJNSA_ILi8EEESH_EEENS5_IJSH_SC_EEEEEEEvNS4_8identityENS4_23SM90_TMA_LOAD_MULTICASTES1B_vS1C_EENS_8epilogue10collective18CollectiveEpilogueINS1F_23Sm100TmaWarpSpecializedILi4ELi2ELi32ELb1ELb0EEEJSI_NS5_IJNST_ISF_SC_EES1K_EEESJ_SK_SJ_SK_NS1F_6fusion15FusionCallbacksIS1J_NS1M_17LinearCombinationISJ_fSJ_fLNS_15FloatRoundStyleE2EEESI_S1L_JEEENS4_5SM1004TMEM4LOAD26SM100_TMEM_LOAD_16dp256b8xES11_NS12_INS13_ILi3ELi4ELi3EEES16_NST_INS5_IJS17_SF_EEENS5_IJSF_SC_EEEEEEENS4_17SM75_U32x4_LDSM_NENS4_14SM90_TMA_STOREES20_NS4_17SM90_U32x4_STSM_NENS4_39AutoVectorizingCopyWithAssumedAlignmentILi128EEEEEEvvEEEEvNT_6ParamsE) ;  /* 0xffffff5804307950 */ /* 0x000fea0003c3ffff */
        .weak           $__internal_2_$__cuda_sm10x_tcgen05_guardrail_trap_unallocated_columns_being_dealloced
        .type           $__internal_2_$__cuda_sm10x_tcgen05_guardrail_trap_unallocated_columns_being_dealloced,@function
        .size           $__internal_2_$__cuda_sm10x_tcgen05_guardrail_trap_unallocated_columns_being_dealloced,(.L_x_199 - $__internal_2_$__cuda_sm10x_tcgen05_guardrail_trap_unallocated_columns_being_dealloced)
$__internal_2_$__cuda_sm10x_tcgen05_guardrail_trap_unallocated_columns_being_dealloced:
[----:B------:R-:W-:Y:S05]  /*a740*/  BPT.TRAP 0x1 ;  /* 0x000000040000795c */ /* 0x000fea0000300000 */
[----:B------:R-:W-:-:S04]  /*a750*/  HFMA2 R3, -RZ, RZ, 0, 0 ;  /* 0x00000000ff037431 */ /* 0x000fc800000001ff */
[----:B------:R-:W-:Y:S05]  /*a760*/  RET.REL.NODEC R2 `(_ZN7cutlass13device_kernelINS_4gemm6kernel13GemmUniversalIN4cute5tupleIJiiiiEEENS1_10collective13CollectiveMmaINS1_35MainloopSm100TmaUmmaWarpSpecializedILi9ELi2ELi4ENS5_IJNS4_1CILi2EEENSA_ILi1EEESC_EEEEENS5_IJNSA_ILi64EEENSA_ILi256EEENSA_ILi32EEEEEENS_6half_tENS5_IJlSC_lEEESJ_SK_NS4_8TiledMMAINS4_8MMA_AtomIJNS4_20SM100_MMA_F16BF16_SSISJ_SJ_fLi64ELi256ELNS4_4UMMA5MajorE0ELSP_0ELNSO_7ScaleInE0ELSQ_0EEEEEENS4_6LayoutINS5_IJSC_SC_SC_EEENS5_IJNSA_ILi0EEESV_SV_EEEEENS5_IJNS4_10UnderscoreESY_SY_EEEEENS4_13SM90_TMA_LOADENS4_14ComposedLayoutINS4_7SwizzleILi2ELi4ELi3EEENS4_18smem_ptr_flag_bitsILi16EEENST_INS5_IJNSA_ILi8EEESH_EEENS5_IJSH_SC_EEEEEEEvNS4_8identityENS4_23SM90_TMA_LOAD_MULTICASTES1B_vS1C_EENS_8epilogue10collective18CollectiveEpilogueINS1F_23Sm100TmaWarpSpecializedILi4ELi2ELi32ELb1ELb0EEEJSI_NS5_IJNST_ISF_SC_EES1K_EEESJ_SK_SJ_SK_NS1F_6fusion15FusionCallbacksIS1J_NS1M_17LinearCombinationISJ_fSJ_fLNS_15FloatRoundStyleE2EEESI_S1L_JEEENS4_5SM1004TMEM4LOAD26SM100_TMEM_LOAD_16dp256b8xES11_NS12_INS13_ILi3ELi4ELi3EEES16_NST_INS5_IJS17_SF_EEENS5_IJSF_SC_EEEEEEENS4_17SM75_U32x4_LDSM_NENS4_14SM90_TMA_STOREES20_NS4_17SM90_U32x4_STSM_NENS4_39AutoVectorizingCopyWithAssumedAlignmentILi128EEEEEEvvEEEEvNT_6ParamsE) ;  /* 0xffffff5802247950 */ /* 0x000fea0003c3ffff */
.L_x_198:
[----:B------:R-:W-:-:S00]  /*a770*/  BRA `(.L_x_198) ;  /* 0xfffffffc00fc7947 */ /* 0x000fc0000383ffff */
[----:B------:R-:W-:-:S00]  /*a780*/  NOP ;  /* 0x0000000000007918 */ /* 0x000fc00000000000 */
[----:B------:R-:W-:-:S00]  /*a790*/  NOP ;  /* 0x0000000000007918 */ /* 0x000fc00000000000 */
[----:B------:R-:W-:-:S00]  /*a7a0*/  NOP ;  /* 0x0000000000007918 */ /* 0x000fc00000000000 */
[----:B------:R-:W-:-:S00]  /*a7b0*/  NOP ;  /* 0x0000000000007918 */ /* 0x000fc00000000000 */
[----:B------:R-:W-:-:S00]  /*a7c0*/  NOP ;  /* 0x0000000000007918 */ /* 0x000fc00000000000 */
[----:B------:R-:W-:-:S00]  /*a7d0*/  NOP ;  /* 0x0000000000007918 */ /* 0x000fc00000000000 */
[----:B------:R-:W-:-:S00]  /*a7e0*/  NOP ;  /* 0x0000000000007918 */ /* 0x000fc00000000000 */
[----:B------:R-:W-:-:S00]  /*a7f0*/  NOP ;  /* 0x0000000000007918 */ /* 0x000fc00000000000 */
.L_x_199:


//--------------------- .nv.global.init           --------------------------
	.section	.nv.global.init,"aw",@progbits
.nv.global.init:
	.type		$str$27,@object
	.size		$str$27,($str$28 - $str$27)
$str$27:
        /*0000*/ 	.byte	0x28, 0x61, 0x64, 0x64, 0x72, 0x65, 0x73, 0x73, 0x20, 0x26, 0x20, 0x6d, 0x61, 0x73, 0x6b, 0x29
        /*0010*/ 	.byte	0x20, 0x3d, 0x3d, 0x20, 0x30, 0x00
	.type		$str$28,@object
	.size		$str$28,($str$26 - $str$28)
$str$28:
        /*0016*/ 	.byte	0x2f, 0x74, 0x6d, 0x70, 0x2f, 0x63, 0x75, 0x74, 0x6c, 0x61, 0x73, 0x73, 0x5f, 0x73, 0x77, 0x65
        /*0026*/ 	.byte	0x65, 0x70, 0x5f, 0x73, 0x72, 0x63, 0x2f, 0x69, 0x6e, 0x63, 0x6c, 0x75, 0x64, 0x65, 0x2f, 0x63
        /*0036*/ 	.byte	0x75, 0x74, 0x65, 0x2f, 0x70, 0x6f, 0x69, 0x6e, 0x74, 0x65, 0x72, 0x5f, 0x66, 0x6c, 0x61, 0x67
        /*0046*/ 	.byte	0x67, 0x65, 0x64, 0x2e, 0x68, 0x70, 0x70, 0x00
	.type		$str$26,@object
	.size		$str$26,($str$25 - $str$26)
$str$26:
        /*004e*/ 	.byte	0x2f, 0x74, 0x6d, 0x70, 0x2f, 0x63, 0x75, 0x74, 0x6c, 0x61, 0x73, 0x73, 0x5f, 0x73, 0x77, 0x65
        /*005e*/ 	.byte	0x65, 0x70, 0x5f, 0x73, 0x72, 0x63, 0x2f, 0x69, 0x6e, 0x63, 0x6c, 0x75, 0x64, 0x65, 0x2f, 0x63
        /*006e*/ 	.byte	0x75, 0x74, 0x65, 0x2f, 0x61, 0x74, 0x6f, 0x6d, 0x2f, 0x63, 0x6f, 0x70, 0x79, 0x5f, 0x74, 0x72
        /*007e*/ 	.byte	0x61, 0x69, 0x74, 0x73, 0x5f, 0x73, 0x6d, 0x31, 0x30, 0x30, 0x2e, 0x68, 0x70, 0x70, 0x00
	.type		$str$25,@object
	.size		$str$25,(__unnamed_1 - $str$25)
$str$25:
        /*008d*/ 	.byte	0x28, 0x28, 0x75, 0x69, 0x6e, 0x74, 0x33, 0x32, 0x5f, 0x74, 0x28, 0x74, 0x68, 0x72, 0x65, 0x61
        /*009d*/ 	.byte	0x64, 0x49, 0x64, 0x78, 0x2e, 0x78, 0x29, 0x20, 0x2f, 0x20, 0x33, 0x32, 0x29, 0x20, 0x25, 0x20
        /*00ad*/ 	.byte	0x34, 0x29, 0x20, 0x3d, 0x3d, 0x20, 0x28, 0x28, 0x28, 0x74, 0x6d, 0x65, 0x6d, 0x5f, 0x61, 0x64
        /*00bd*/ 	.byte	0x64, 0x72, 0x20, 0x3e, 0x3e, 0x20, 0x31, 0x36, 0x29, 0x20, 0x2f, 0x20, 0x33, 0x32, 0x29, 0x20
        /*00cd*/ 	.byte	0x25, 0x20, 0x34, 0x29, 0x00
	.type		__unnamed_1,@object
	.size		__unnamed_1,(__unnamed_2 - __unnamed_1)
__unnamed_1:
        /*00d2*/ 	.byte	0x61, 0x75, 0x74, 0x6f, 0x20, 0x63, 0x75, 0x74, 0x65, 0x3a, 0x3a, 0x61, 0x73, 0x5f, 0x70, 0x6f
        /* <DEDUP_REMOVED lines=24> */
        /*0262*/ 	.byte	0x3e, 0x3e, 0x3e, 0x5d, 0x00
	.type		__unnamed_2,@object
	.size		__unnamed_2,(.L_2 - __unnamed_2)
__unnamed_2:
        /* <DEDUP_REMOVED lines=46> */
        /*0547*/ 	.byte	0x75, 0x74, 0x65, 0x3a, 0x3a, 0x43, 0x3c, 0x30, 0x3e, 0x3e, 0x3e, 0x3e, 0x5d, 0x00
.L_2:


//--------------------- .nv.shared._ZN7cutlass13device_kernelINS_4gemm6kernel13GemmUniversalIN4cute5tupleIJiiiiEEENS1_10collective13CollectiveMmaINS1_35MainloopSm100TmaUmmaWarpSpecializedILi9ELi2ELi4ENS5_IJNS4_1CILi2EEENSA_ILi1EEESC_EEEEENS5_IJNSA_ILi64EEENSA_ILi256EEENSA_ILi32EEEEEENS_6half_tENS5_IJlSC_lEEESJ_SK_NS4_8TiledMMAINS4_8MMA_AtomIJNS4_20SM100_MMA_F16BF16_SSISJ_SJ_fLi64ELi256ELNS4_4UMMA5MajorE0ELSP_0ELNSO_7ScaleInE0ELSQ_0EEEEEENS4_6LayoutINS5_IJSC_SC_SC_EEENS5_IJNSA_ILi0EEESV_SV_EEEEENS5_IJNS4_10UnderscoreESY_SY_EEEEENS4_13SM90_TMA_LOADENS4_14ComposedLayoutINS4_7SwizzleILi2ELi4ELi3EEENS4_18smem_ptr_flag_bitsILi16EEENST_INS5_IJNSA_ILi8EEESH_EEENS5_IJSH_SC_EEEEEEEvNS4_8identityENS4_23SM90_TMA_LOAD_MULTICASTES1B_vS1C_EENS_8epilogue10collective18CollectiveEpilogueINS1F_23Sm100TmaWarpSpecializedILi4ELi2ELi32ELb1ELb0EEEJSI_NS5_IJNST_ISF_SC_EES1K_EEESJ_SK_SJ_SK_NS1F_6fusion15FusionCallbacksIS1J_NS1M_17LinearCombinationISJ_fSJ_fLNS_15FloatRoundStyleE2EEESI_S1L_JEEENS4_5SM1004TMEM4LOAD26SM100_TMEM_LOAD_16dp256b8xES11_NS12_INS13_ILi3ELi4ELi3EEES16_NST_INS5_IJS17_SF_EEENS5_IJSF_SC_EEEEEEENS4_17SM75_U32x4_LDSM_NENS4_14SM90_TMA_STOREES20_NS4_17SM90_U32x4_STSM_NENS4_39AutoVectorizingCopyWithAssumedAlignmentILi128EEEEEEvvEEEEvNT_6ParamsE --------------------------
	.section	.nv.shared._ZN7cutlass13device_kernelINS_4gemm6kernel13GemmUniversalIN4cute5tupleIJiiiiEEENS1_10collective13CollectiveMmaINS1_35MainloopSm100TmaUmmaWarpSpecializedILi9ELi2ELi4ENS5_IJNS4_1CILi2EEENSA_ILi1EEESC_EEEEENS5_IJNSA_ILi64EEENSA_ILi256EEENSA_ILi32EEEEEENS_6half_tENS5_IJlSC_lEEESJ_SK_NS4_8TiledMMAINS4_8MMA_AtomIJNS4_20SM100_MMA_F16BF16_SSISJ_SJ_fLi64ELi256ELNS4_4UMMA5MajorE0ELSP_0ELNSO_7ScaleInE0ELSQ_0EEEEEENS4_6LayoutINS5_IJSC_SC_SC_EEENS5_IJNSA_ILi0EEESV_SV_EEEEENS5_IJNS4_10UnderscoreESY_SY_EEEEENS4_13SM90_TMA_LOADENS4_14ComposedLayoutINS4_7SwizzleILi2ELi4ELi3EEENS4_18smem_ptr_flag_bitsILi16EEENST_INS5_IJNSA_ILi8EEESH_EEENS5_IJSH_SC_EEEEEEEvNS4_8identityENS4_23SM90_TMA_LOAD_MULTICASTES1B_vS1C_EENS_8epilogue10collective18CollectiveEpilogueINS1F_23Sm100TmaWarpSpecializedILi4ELi2ELi32ELb1ELb0EEEJSI_NS5_IJNST_ISF_SC_EES1K_EEESJ_SK_SJ_SK_NS1F_6fusion15FusionCallbacksIS1J_NS1M_17LinearCombinationISJ_fSJ_fLNS_15FloatRoundStyleE2EEESI_S1L_JEEENS4_5SM1004TMEM4LOAD26SM100_TMEM_LOAD_16dp256b8xES11_NS12_INS13_ILi3ELi4ELi3EEES16_NST_INS5_IJS17_SF_EEENS5_IJSF_SC_EEEEEEENS4_17SM75_U32x4_LDSM_NENS4_14SM90_TMA_STOREES20_NS4_17SM90_U32x4_STSM_NENS4_39AutoVectorizingCopyWithAssumedAlignmentILi128EEEEEEvvEEEEvNT_6ParamsE,"aw",@nobits
	.sectionflags	@""
	.align	16
	.zero		1024


//--------------------- .nv.shared.reserved.0     --------------------------
	.section	.nv.shared.reserved.0,"aw",@nobits
	.weak		__nv_reservedSMEM_offset_0_alias
	.size		__nv_reservedSMEM_offset_0_alias, 0, 64
	.other		__nv_reservedSMEM_offset_0_alias,@"STO_CUDA_RESERVED_SHARED STV_DEFAULT"
__nv_reservedSMEM_offset_0_alias:
	.zero		0
.nv.shared.reserved.0:
	.zero		64
	.weak		__nv_reservedSMEM_tcgen05_partition
	.type		__nv_reservedSMEM_tcgen05_partition,@object
	.size		__nv_reservedSMEM_tcgen05_partition,(.L_0 - __nv_reservedSMEM_tcgen05_partition)
__nv_reservedSMEM_tcgen05_partition:
	.zero		32
.L_0:


//--------------------- .nv.global                --------------------------
	.section	.nv.global,"aw",@nobits
.nv.global:
	.type		_ZN40_INTERNAL_eeb299b4_4_k_cu_43a3965c_159104cute1_E,@object
	.size		_ZN40_INTERNAL_eeb299b4_4_k_cu_43a3965c_159104cute1_E,(_ZN40_INTERNAL_eeb299b4_4_k_cu_43a3965c_159104cuda3std3__45__cpo6cbeginE - _ZN40_INTERNAL_eeb299b4_4_k_cu_43a3965c_159104cute1_E)
_ZN40_INTERNAL_eeb299b4_4_k_cu_43a3965c_159104cute1_E:
	.zero		1
	.type		_ZN40_INTERNAL_eeb299b4_4_k_cu_43a3965c_159104cuda3std3__45__cpo6cbeginE,@object
	.size		_ZN40_INTERNAL_eeb299b4_4_k_cu_43a3965c_159104cuda3std3__45__cpo6cbeginE,(_ZN40_INTERNAL_eeb299b4_4_k_cu_43a3965c_159104cuda3std3__48in_placeE - _ZN40_INTERNAL_eeb299b4_4_k_cu_43a3965c_159104cuda3std3__45__cpo6cbeginE)
_ZN40_INTERNAL_eeb299b4_4_k_cu_43a3965c_159104cuda3std3__45__cpo6cbeginE:
	.zero		1
	.type		_ZN40_INTERNAL_eeb299b4_4_k_cu_43a3965c_159104cuda3std3__48in_placeE,@object
	.size		_ZN40_INTERNAL_eeb299b4_4_k_cu_43a3965c_159104cuda3std3__48in_placeE,(_ZN40_INTERNAL_eeb299b4_4_k_cu_43a3965c_159104cuda3std6ranges3__45__cpo9iter_moveE - _ZN40_INTERNAL_eeb299b4_4_k_cu_43a3965c_159104cuda3std3__48in_placeE)
_ZN40_INTERNAL_eeb299b4_4_k_cu_43a3965c_159104cuda3std3__48in_placeE:
	.zero		1
	.type		_ZN40_INTERNAL_eeb299b4_4_k_cu_43a3965c_159104cuda3std6ranges3__45__cpo9iter_moveE,@object
	.size		_ZN40_INTERNAL_eeb299b4_4_k_cu_43a3965c_159104cuda3std6ranges3__45__cpo9iter_moveE,(_ZN40_INTERNAL_eeb299b4_4_k_cu_43a3965c_159104cuda3std3__45__cpo5beginE - _ZN40_INTERNAL_eeb299b4_4_k_cu_43a3965c_159104cuda3std6ranges3__45__cpo9iter_moveE)
_ZN40_INTERNAL_eeb299b4_4_k_cu_43a3965c_159104cuda3std6ranges3__45__cpo9iter_moveE:
	.zero		1
	.type		_ZN40_INTERNAL_eeb299b4_4_k_cu_43a3965c_159104cuda3std3__45__cpo5beginE,@object
	.size		_ZN40_INTERNAL_eeb299b4_4_k_cu_43a3965c_159104cuda3std3__45__cpo5beginE,(_ZN40_INTERNAL_eeb299b4_4_k_cu_43a3965c_159104cuda3std3__442_GLOBAL__N__eeb299b4_4_k_cu_43a3965c_159106ignoreE - _ZN40_INTERNAL_eeb299b4_4_k_cu_43a3965c_159104cuda3std3__45__cpo5beginE)
_ZN40_INTERNAL_eeb299b4_4_k_cu_43a3965c_159104cuda3std3__45__cpo5beginE:
	.zero		1
	.type		_ZN40_INTERNAL_eeb299b4_4_k_cu_43a3965c_159104cuda3std3__442_GLOBAL__N__eeb299b4_4_k_cu_43a3965c_159106ignoreE,@object
	.size		_ZN40_INTERNAL_eeb299b4_4_k_cu_43a3965c_159104cuda3std3__442_GLOBAL__N__eeb299b4_4_k_cu_43a3965c_159106ignoreE,(_ZN40_INTERNAL_eeb299b4_4_k_cu_43a3965c_159104cute7productE - _ZN40_INTERNAL_eeb299b4_4_k_cu_43a3965c_159104cuda3std3__442_GLOBAL__N__eeb299b4_4_k_cu_43a3965c_159106ignoreE)
_ZN40_INTERNAL_eeb299b4_4_k_cu_43a3965c_159104cuda3std3__442_GLOBAL__N__eeb299b4_4_k_cu_43a3965c_159106ignoreE:
	.zero		1
	.type		_ZN40_INTERNAL_eeb299b4_4_k_cu_43a3965c_159104cute7productE,@object
	.size		_ZN40_INTERNAL_eeb299b4_4_k_cu_43a3965c_159104cute7productE,(_ZN40_INTERNAL_eeb299b4_4_k_cu_43a3965c_159104cuda3std3__45__cpo3endE - _ZN40_INTERNAL_eeb299b4_4_k_cu_43a3965c_159104cute7productE)
_ZN40_INTERNAL_eeb299b4_4_k_cu_43a3965c_159104cute7productE:
	.zero		1
	.type		_ZN40_INTERNAL_eeb299b4_4_k_cu_43a3965c_159104cuda3std3__45__cpo3endE,@object
	.size		_ZN40_INTERNAL_eeb299b4_4_k_cu_43a3965c_159104cuda3std3__45__cpo3endE,(_ZN40_INTERNAL_eeb299b4_4_k_cu_43a3965c_159104cuda3std3__419piecewise_constructE - _ZN40_INTERNAL_eeb299b4_4_k_cu_43a3965c_159104cuda3std3__45__cpo3endE)
_ZN40_INTERNAL_eeb299b4_4_k_cu_43a3965c_159104cuda3std3__45__cpo3endE:
	.zero		1
	.type		_ZN40_INTERNAL_eeb299b4_4_k_cu_43a3965c_159104cuda3std3__419piecewise_constructE,@object
	.size		_ZN40_INTERNAL_eeb299b4_4_k_cu_43a3965c_159104cuda3std3__419piecewise_constructE,(_ZN40_INTERNAL_eeb299b4_4_k_cu_43a3965c_159104cuda3std3__45__cpo4cendE - _ZN40_INTERNAL_eeb299b4_4_k_cu_43a3965c_159104cuda3std3__419piecewise_constructE)
_ZN40_INTERNAL_eeb299b4_4_k_cu_43a3965c_159104cuda3std3__419piecewise_constructE:
	.zero		1
	.type		_ZN40_INTERNAL_eeb299b4_4_k_cu_43a3965c_159104cuda3std3__45__cpo4cendE,@object
	.size		_ZN40_INTERNAL_eeb299b4_4_k_cu_43a3965c_159104cuda3std3__45__cpo4cendE,(_ZN40_INTERNAL_eeb299b4_4_k_cu_43a3965c_159104cuda3std6ranges3__45__cpo4swapE - _ZN40_INTERNAL_eeb299b4_4_k_cu_43a3965c_159104cuda3std3__45__cpo4cendE)
_ZN40_INTERNAL_eeb299b4_4_k_cu_43a3965c_159104cuda3std3__45__cpo4cendE:
	.zero		1
	.type		_ZN40_INTERNAL_eeb299b4_4_k_cu_43a3965c_159104cuda3std6ranges3__45__cpo4swapE,@object
	.size		_ZN40_INTERNAL_eeb299b4_4_k_cu_43a3965c_159104cuda3std6ranges3__45__cpo4swapE,(.L_10 - _ZN40_INTERNAL_eeb299b4_4_k_cu_43a3965c_159104cuda3std6ranges3__45__cpo4swapE)
_ZN40_INTERNAL_eeb299b4_4_k_cu_43a3965c_159104cuda3std6ranges3__45__cpo4swapE:
	.zero		1
.L_10:


//--------------------- .nv.constant0._ZN7cutlass13device_kernelINS_4gemm6kernel13GemmUniversalIN4cute5tupleIJiiiiEEENS1_10collective13CollectiveMmaINS1_35MainloopSm100TmaUmmaWarpSpecializedILi9ELi2ELi4ENS5_IJNS4_1CILi2EEENSA_ILi1EEESC_EEEEENS5_IJNSA_ILi64EEENSA_ILi256EEENSA_ILi32EEEEEENS_6half_tENS5_IJlSC_lEEESJ_SK_NS4_8TiledMMAINS4_8MMA_AtomIJNS4_20SM100_MMA_F16BF16_SSISJ_SJ_fLi64ELi256ELNS4_4UMMA5MajorE0ELSP_0ELNSO_7ScaleInE0ELSQ_0EEEEEENS4_6LayoutINS5_IJSC_SC_SC_EEENS5_IJNSA_ILi0EEESV_SV_EEEEENS5_IJNS4_10UnderscoreESY_SY_EEEEENS4_13SM90_TMA_LOADENS4_14ComposedLayoutINS4_7SwizzleILi2ELi4ELi3EEENS4_18smem_ptr_flag_bitsILi16EEENST_INS5_IJNSA_ILi8EEESH_EEENS5_IJSH_SC_EEEEEEEvNS4_8identityENS4_23SM90_TMA_LOAD_MULTICASTES1B_vS1C_EENS_8epilogue10collective18CollectiveEpilogueINS1F_23Sm100TmaWarpSpecializedILi4ELi2ELi32ELb1ELb0EEEJSI_NS5_IJNST_ISF_SC_EES1K_EEESJ_SK_SJ_SK_NS1F_6fusion15FusionCallbacksIS1J_NS1M_17LinearCombinationISJ_fSJ_fLNS_15FloatRoundStyleE2EEESI_S1L_JEEENS4_5SM1004TMEM4LOAD26SM100_TMEM_LOAD_16dp256b8xES11_NS12_INS13_ILi3ELi4ELi3EEES16_NST_INS5_IJS17_SF_EEENS5_IJSF_SC_EEEEEEENS4_17SM75_U32x4_LDSM_NENS4_14SM90_TMA_STOREES20_NS4_17SM90_U32x4_STSM_NENS4_39AutoVectorizingCopyWithAssumedAlignmentILi128EEEEEEvvEEEEvNT_6ParamsE --------------------------
	.section	.nv.constant0._ZN7cutlass13device_kernelINS_4gemm6kernel13GemmUniversalIN4cute5tupleIJiiiiEEENS1_10collective13CollectiveMmaINS1_35MainloopSm100TmaUmmaWarpSpecializedILi9ELi2ELi4ENS5_IJNS4_1CILi2EEENSA_ILi1EEESC_EEEEENS5_IJNSA_ILi64EEENSA_ILi256EEENSA_ILi32EEEEEENS_6half_tENS5_IJlSC_lEEESJ_SK_NS4_8TiledMMAINS4_8MMA_AtomIJNS4_20SM100_MMA_F16BF16_SSISJ_SJ_fLi64ELi256ELNS4_4UMMA5MajorE0ELSP_0ELNSO_7ScaleInE0ELSQ_0EEEEEENS4_6LayoutINS5_IJSC_SC_SC_EEENS5_IJNSA_ILi0EEESV_SV_EEEEENS5_IJNS4_10UnderscoreESY_SY_EEEEENS4_13SM90_TMA_LOADENS4_14ComposedLayoutINS4_7SwizzleILi2ELi4ELi3EEENS4_18smem_ptr_flag_bitsILi16EEENST_INS5_IJNSA_ILi8EEESH_EEENS5_IJSH_SC_EEEEEEEvNS4_8identityENS4_23SM90_TMA_LOAD_MULTICASTES1B_vS1C_EENS_8epilogue10collective18CollectiveEpilogueINS1F_23Sm100TmaWarpSpecializedILi4ELi2ELi32ELb1ELb0EEEJSI_NS5_IJNST_ISF_SC_EES1K_EEESJ_SK_SJ_SK_NS1F_6fusion15FusionCallbacksIS1J_NS1M_17LinearCombinationISJ_fSJ_fLNS_15FloatRoundStyleE2EEESI_S1L_JEEENS4_5SM1004TMEM4LOAD26SM100_TMEM_LOAD_16dp256b8xES11_NS12_INS13_ILi3ELi4ELi3EEES16_NST_INS5_IJS17_SF_EEENS5_IJSF_SC_EEEEEEENS4_17SM75_U32x4_LDSM_NENS4_14SM90_TMA_STOREES20_NS4_17SM90_U32x4_STSM_NENS4_39AutoVectorizingCopyWithAssumedAlignmentILi128EEEEEEvvEEEEvNT_6ParamsE,"a",@progbits
	.sectionflags	@""
	.align	4
.nv.constant0._ZN7cutlass13device_kernelINS_4gemm6kernel13GemmUniversalIN4cute5tupleIJiiiiEEENS1_10collective13CollectiveMmaINS1_35MainloopSm100TmaUmmaWarpSpecializedILi9ELi2ELi4ENS5_IJNS4_1CILi2EEENSA_ILi1EEESC_EEEEENS5_IJNSA_ILi64EEENSA_ILi256EEENSA_ILi32EEEEEENS_6half_tENS5_IJlSC_lEEESJ_SK_NS4_8TiledMMAINS4_8MMA_AtomIJNS4_20SM100_MMA_F16BF16_SSISJ_SJ_fLi64ELi256ELNS4_4UMMA5MajorE0ELSP_0ELNSO_7ScaleInE0ELSQ_0EEEEEENS4_6LayoutINS5_IJSC_SC_SC_EEENS5_IJNSA_ILi0EEESV_SV_EEEEENS5_IJNS4_10UnderscoreESY_SY_EEEEENS4_13SM90_TMA_LOADENS4_14ComposedLayoutINS4_7SwizzleILi2ELi4ELi3EEENS4_18smem_ptr_flag_bitsILi16EEENST_INS5_IJNSA_ILi8EEESH_EEENS5_IJSH_SC_EEEEEEEvNS4_8identityENS4_23SM90_TMA_LOAD_MULTICASTES1B_vS1C_EENS_8epilogue10collective18CollectiveEpilogueINS1F_23Sm100TmaWarpSpecializedILi4ELi2ELi32ELb1ELb0EEEJSI_NS5_IJNST_ISF_SC_EES1K_EEESJ_SK_SJ_SK_NS1F_6fusion15FusionCallbacksIS1J_NS1M_17LinearCombinationISJ_fSJ_fLNS_15FloatRoundStyleE2EEESI_S1L_JEEENS4_5SM1004TMEM4LOAD26SM100_TMEM_LOAD_16dp256b8xES11_NS12_INS13_ILi3ELi4ELi3EEES16_NST_INS5_IJS17_SF_EEENS5_IJSF_SC_EEEEEEENS4_17SM75_U32x4_LDSM_NENS4_14SM90_TMA_STOREES20_NS4_17SM90_U32x4_STSM_NENS4_39AutoVectorizingCopyWithAssumedAlignmentILi128EEEEEEvvEEEEvNT_6ParamsE:
	.zero		2944


//--------------------- SYMBOLS --------------------------

	.type		.nv.reservedSmem.offset0,@object
	.size		.nv.reservedSmem.offset0,0x4
	.type		.nv.reservedSmem.cap,@object
	.size		.nv.reservedSmem.cap,0x4
	.type		__assertfail,@function
